	.target	sm_90a

	.elftype	@"ET_EXEC"


//--------------------- .note.nv.tkinfo           --------------------------
	.section	.note.nv.tkinfo,"",@"SHT_NOTE"
	.sectionflags	@"SHF_NOTE_NV_TKINFO"
	.tkinfo
        /*0018*/ 	.word	0x00000002
        /*0030*/ 	.string	""
        /*0030*/ 	.string	"ptxas"
        /*0030*/ 	.string	"Cuda compilation tools, release 13.0, V13.0.88"
        /*0030*/ 	.string	"Build cuda_13.0.r13.0/compiler.36424714_0"
        /*0030*/ 	.string	"-arch sm_90a -m 64 "



//--------------------- .note.nv.cuinfo           --------------------------
	.section	.note.nv.cuinfo,"",@"SHT_NOTE"
	.sectionflags	@"SHF_NOTE_NV_CUINFO"
        /*0018*/ 	.short	0x0002
        /*001a*/ 	.short	0x005a
        /*001c*/ 	.short	0x0082
	.zero		2


//--------------------- .nv.info                  --------------------------
	.section	.nv.info,"",@"SHT_CUDA_INFO"
	.align	4


	//----- nvinfo : EIATTR_REGCOUNT
	.align		4
        /*0000*/ 	.byte	0x04, 0x2f
        /*0002*/ 	.short	(.L_15 - .L_14)
	.align		4
.L_14:
        /*0004*/ 	.word	index@(_ZN7cutlass13device_kernelINS_4gemm6kernel13GemmUniversalIN4cute5tupleIJiiiiEEENS1_10collective13CollectiveMmaINS1_34MainloopSm90TmaGmmaWarpSpecializedILi3ENS5_IJNS4_1CILi1EEESB_SB_EEENS1_32KernelTmaWarpSpecializedPingpongEEENS5_IJNSA_ILi64EEENSA_ILi176EEENSA_ILi128EEEEEENS_10bfloat16_tENS5_IJlSB_lEEESJ_SK_NS4_8TiledMMAINS4_8MMA_AtomIJNS4_4SM904GMMA27MMA_64x16x16_F32BF16BF16_SSILNSO_5MajorE0ELSQ_0ELNSO_7ScaleInE1ELSR_1EEEEEENS4_6LayoutISC_NS5_IJNSA_ILi0EEESV_SV_EEEEENS5_IJNS4_10UnderscoreESY_SY_EEEEENS4_13SM90_TMA_LOADENS4_14ComposedLayoutINS4_7SwizzleILi3ELi4ELi3EEENS4_18smem_ptr_flag_bitsILi16EEENSU_INS5_IJNSA_ILi8EEESF_EEENS5_IJSF_SB_EEEEEEEvNS4_8identityES11_S1B_vS1C_EENS_8epilogue10collective6detail29Sm90TmaWarpSpecializedAdapterINS1F_15DefaultEpilogueISJ_SK_SK_NS1E_6thread17LinearCombinationISJ_Li1EffLNS1J_9ScaleType4KindE0ELNS_15FloatRoundStyleE2ESJ_EENS1_15EpilogueDefaultEEEEEvvEEEEvNT_6ParamsE)
        /*0008*/ 	.word	0x000000a8


	//----- nvinfo : EIATTR_FRAME_SIZE
	.align		4
.L_15:
        /*000c*/ 	.byte	0x04, 0x11
        /*000e*/ 	.short	(.L_17 - .L_16)
	.align		4
.L_16:
        /*0010*/ 	.word	index@(_ZN7cutlass13device_kernelINS_4gemm6kernel13GemmUniversalIN4cute5tupleIJiiiiEEENS1_10collective13CollectiveMmaINS1_34MainloopSm90TmaGmmaWarpSpecializedILi3ENS5_IJNS4_1CILi1EEESB_SB_EEENS1_32KernelTmaWarpSpecializedPingpongEEENS5_IJNSA_ILi64EEENSA_ILi176EEENSA_ILi128EEEEEENS_10bfloat16_tENS5_IJlSB_lEEESJ_SK_NS4_8TiledMMAINS4_8MMA_AtomIJNS4_4SM904GMMA27MMA_64x16x16_F32BF16BF16_SSILNSO_5MajorE0ELSQ_0ELNSO_7ScaleInE1ELSR_1EEEEEENS4_6LayoutISC_NS5_IJNSA_ILi0EEESV_SV_EEEEENS5_IJNS4_10UnderscoreESY_SY_EEEEENS4_13SM90_TMA_LOADENS4_14ComposedLayoutINS4_7SwizzleILi3ELi4ELi3EEENS4_18smem_ptr_flag_bitsILi16EEENSU_INS5_IJNSA_ILi8EEESF_EEENS5_IJSF_SB_EEEEEEEvNS4_8identityES11_S1B_vS1C_EENS_8epilogue10collective6detail29Sm90TmaWarpSpecializedAdapterINS1F_15DefaultEpilogueISJ_SK_SK_NS1E_6thread17LinearCombinationISJ_Li1EffLNS1J_9ScaleType4KindE0ELNS_15FloatRoundStyleE2ESJ_EENS1_15EpilogueDefaultEEEEEvvEEEEvNT_6ParamsE)
        /*0014*/ 	.word	0x00000008


	//----- nvinfo : EIATTR_MIN_STACK_SIZE
	.align		4
.L_17:
        /*0018*/ 	.byte	0x04, 0x12
        /*001a*/ 	.short	(.L_19 - .L_18)
	.align		4
.L_18:
        /*001c*/ 	.word	index@(_ZN7cutlass13device_kernelINS_4gemm6kernel13GemmUniversalIN4cute5tupleIJiiiiEEENS1_10collective13CollectiveMmaINS1_34MainloopSm90TmaGmmaWarpSpecializedILi3ENS5_IJNS4_1CILi1EEESB_SB_EEENS1_32KernelTmaWarpSpecializedPingpongEEENS5_IJNSA_ILi64EEENSA_ILi176EEENSA_ILi128EEEEEENS_10bfloat16_tENS5_IJlSB_lEEESJ_SK_NS4_8TiledMMAINS4_8MMA_AtomIJNS4_4SM904GMMA27MMA_64x16x16_F32BF16BF16_SSILNSO_5MajorE0ELSQ_0ELNSO_7ScaleInE1ELSR_1EEEEEENS4_6LayoutISC_NS5_IJNSA_ILi0EEESV_SV_EEEEENS5_IJNS4_10UnderscoreESY_SY_EEEEENS4_13SM90_TMA_LOADENS4_14ComposedLayoutINS4_7SwizzleILi3ELi4ELi3EEENS4_18smem_ptr_flag_bitsILi16EEENSU_INS5_IJNSA_ILi8EEESF_EEENS5_IJSF_SB_EEEEEEEvNS4_8identityES11_S1B_vS1C_EENS_8epilogue10collective6detail29Sm90TmaWarpSpecializedAdapterINS1F_15DefaultEpilogueISJ_SK_SK_NS1E_6thread17LinearCombinationISJ_Li1EffLNS1J_9ScaleType4KindE0ELNS_15FloatRoundStyleE2ESJ_EENS1_15EpilogueDefaultEEEEEvvEEEEvNT_6ParamsE)
        /*0020*/ 	.word	0x00000008
.L_19:


//--------------------- .nv.compat                --------------------------
	.section	.nv.compat,"",@"SHT_CUDA_COMPAT_INFO"
	.align	4
        /*0000*/ 	.byte	0x02, 0x09, 0x01, 0x00, 0x02, 0x02, 0x04, 0x00, 0x02, 0x05, 0x05, 0x00, 0x03, 0x07, 0x01, 0x01
        /*0010*/ 	.byte	0x02, 0x03, 0x01, 0x00, 0x02, 0x06, 0x01, 0x00, 0x04, 0x0b, 0x08, 0x00, 0x00, 0x00, 0x00, 0x00
        /*0020*/ 	.byte	0x00, 0x00, 0x00, 0x00


//--------------------- .nv.info._ZN7cutlass13device_kernelINS_4gemm6kernel13GemmUniversalIN4cute5tupleIJiiiiEEENS1_10collective13CollectiveMmaINS1_34MainloopSm90TmaGmmaWarpSpecializedILi3ENS5_IJNS4_1CILi1EEESB_SB_EEENS1_32KernelTmaWarpSpecializedPingpongEEENS5_IJNSA_ILi64EEENSA_ILi176EEENSA_ILi128EEEEEENS_10bfloat16_tENS5_IJlSB_lEEESJ_SK_NS4_8TiledMMAINS4_8MMA_AtomIJNS4_4SM904GMMA27MMA_64x16x16_F32BF16BF16_SSILNSO_5MajorE0ELSQ_0ELNSO_7ScaleInE1ELSR_1EEEEEENS4_6LayoutISC_NS5_IJNSA_ILi0EEESV_SV_EEEEENS5_IJNS4_10UnderscoreESY_SY_EEEEENS4_13SM90_TMA_LOADENS4_14ComposedLayoutINS4_7SwizzleILi3ELi4ELi3EEENS4_18smem_ptr_flag_bitsILi16EEENSU_INS5_IJNSA_ILi8EEESF_EEENS5_IJSF_SB_EEEEEEEvNS4_8identityES11_S1B_vS1C_EENS_8epilogue10collective6detail29Sm90TmaWarpSpecializedAdapterINS1F_15DefaultEpilogueISJ_SK_SK_NS1E_6thread17LinearCombinationISJ_Li1EffLNS1J_9ScaleType4KindE0ELNS_15FloatRoundStyleE2ESJ_EENS1_15EpilogueDefaultEEEEEvvEEEEvNT_6ParamsE --------------------------
	.section	.nv.info._ZN7cutlass13device_kernelINS_4gemm6kernel13GemmUniversalIN4cute5tupleIJiiiiEEENS1_10collective13CollectiveMmaINS1_34MainloopSm90TmaGmmaWarpSpecializedILi3ENS5_IJNS4_1CILi1EEESB_SB_EEENS1_32KernelTmaWarpSpecializedPingpongEEENS5_IJNSA_ILi64EEENSA_ILi176EEENSA_ILi128EEEEEENS_10bfloat16_tENS5_IJlSB_lEEESJ_SK_NS4_8TiledMMAINS4_8MMA_AtomIJNS4_4SM904GMMA27MMA_64x16x16_F32BF16BF16_SSILNSO_5MajorE0ELSQ_0ELNSO_7ScaleInE1ELSR_1EEEEEENS4_6LayoutISC_NS5_IJNSA_ILi0EEESV_SV_EEEEENS5_IJNS4_10UnderscoreESY_SY_EEEEENS4_13SM90_TMA_LOADENS4_14ComposedLayoutINS4_7SwizzleILi3ELi4ELi3EEENS4_18smem_ptr_flag_bitsILi16EEENSU_INS5_IJNSA_ILi8EEESF_EEENS5_IJSF_SB_EEEEEEEvNS4_8identityES11_S1B_vS1C_EENS_8epilogue10collective6detail29Sm90TmaWarpSpecializedAdapterINS1F_15DefaultEpilogueISJ_SK_SK_NS1E_6thread17LinearCombinationISJ_Li1EffLNS1J_9ScaleType4KindE0ELNS_15FloatRoundStyleE2ESJ_EENS1_15EpilogueDefaultEEEEEvvEEEEvNT_6ParamsE,"",@"SHT_CUDA_INFO"
	.sectionflags	@""
	.align	4


	//----- nvinfo : EIATTR_CUDA_API_VERSION
	.align		4
        /*0000*/ 	.byte	0x04, 0x37
        /*0002*/ 	.short	(.L_21 - .L_20)
.L_20:
        /*0004*/ 	.word	0x00000082


	//----- nvinfo : EIATTR_KPARAM_INFO
	.align		4
.L_21:
        /*0008*/ 	.byte	0x04, 0x17
        /*000a*/ 	.short	(.L_23 - .L_22)
.L_22:
        /*000c*/ 	.word	0x00000000
        /*0010*/ 	.short	0x0000
        /*0012*/ 	.short	0x0070
        /*0014*/ 	.byte	0x00, 0xf0, 0x01, 0x10


	//----- nvinfo : EIATTR_SPARSE_MMA_MASK
	.align		4
.L_23:
        /*0018*/ 	.byte	0x03, 0x50
        /*001a*/ 	.short	0x0000


	//----- nvinfo : EIATTR_MAXREG_COUNT
	.align		4
        /*001c*/ 	.byte	0x03, 0x1b
        /*001e*/ 	.short	0x00a8


	//----- nvinfo : EIATTR_NUM_BARRIERS
	.align		4
        /*0020*/ 	.byte	0x02, 0x4c
        /*0022*/ 	.byte	0x01
	.zero		1


	//----- nvinfo : EIATTR_EXTERNS
	.align		4
        /*0024*/ 	.byte	0x04, 0x0f
        /*0026*/ 	.short	(.L_25 - .L_24)


	//   ....[0]....
	.align		4
.L_24:
        /*0028*/ 	.word	index@(__assertfail)


	//----- nvinfo : EIATTR_ANNOTATIONS
	.align		4
.L_25:
        /*002c*/ 	.byte	0x04, 0x55
        /*002e*/ 	.short	(.L_27 - .L_26)


	//   ....[0]....
.L_26:
        /*0030*/ 	.word	0x00000001
        /*0034*/ 	.byte	0xb0, 0x0a, 0x00, 0x00, 0x01, 0x00, 0x00, 0x00, 0x60, 0xbc, 0x00, 0x00, 0x01, 0x00, 0x00, 0x00
        /*0044*/ 	.byte	0x30, 0xc9, 0x00, 0x00


	//----- nvinfo : EIATTR_MERCURY_ISA_VERSION
	.align		4
.L_27:
        /*0048*/ 	.byte	0x03, 0x5f
        /*004a*/ 	.short	0x0101


	//----- nvinfo : EIATTR_INT_WARP_WIDE_INSTR_OFFSETS
	.align		4
        /*004c*/ 	.byte	0x04, 0x31
        /*004e*/ 	.short	(.L_29 - .L_28)


	//   ....[0]....
.L_28:
        /*0050*/ 	.word	0x000003c0


	//   ....[1]....
        /*0054*/ 	.word	0x000003e0


	//   ....[2]....
        /*0058*/ 	.word	0x00000460


	//   ....[3]....
        /*005c*/ 	.word	0x00000470


	//   ....[4]....
        /*0060*/ 	.word	0x00000480


	//   ....[5]....
        /*0064*/ 	.word	0x000004a0


	//   ....[6]....
        /*0068*/ 	.word	0x00000530


	//   ....[7]....
        /*006c*/ 	.word	0x00000550


	//----- nvinfo : EIATTR_COOP_GROUP_MASK_REGIDS
	.align		4
.L_29:
        /*0070*/ 	.byte	0x04, 0x29
        /*0072*/ 	.short	(.L_31 - .L_30)


	//   ....[0]....
.L_30:
        /*0074*/ 	.word	0xffffffff


	//   ....[1]....
        /*0078*/ 	.word	0xffffffff


	//   ....[2]....
        /*007c*/ 	.word	0xffffffff


	//   ....[3]....
        /*0080*/ 	.word	0xffffffff


	//   ....[4]....
        /*0084*/ 	.word	0xffffffff


	//   ....[5]....
        /*0088*/ 	.word	0xffffffff


	//----- nvinfo : EIATTR_COOP_GROUP_INSTR_OFFSETS
	.align		4
.L_31:
        /*008c*/ 	.byte	0x04, 0x28
        /*008e*/ 	.short	(.L_33 - .L_32)


	//   ....[0]....
.L_32:
        /*0090*/ 	.word	0x00000070


	//   ....[1]....
        /*0094*/ 	.word	0x00000080


	//   ....[2]....
        /*0098*/ 	.word	0x00000140


	//   ....[3]....
        /*009c*/ 	.word	0x000002b0


	//   ....[4]....
        /*00a0*/ 	.word	0x000002f0


	//   ....[5]....
        /*00a4*/ 	.word	0x00000340


	//----- nvinfo : EIATTR_REG_RECONFIG
	.align		4
.L_33:
        /*00a8*/ 	.byte	0x01, 0x54
	.zero		2


	//----- nvinfo : EIATTR_SYSCALL_OFFSETS
	.align		4
        /*00ac*/ 	.byte	0x04, 0x46
        /*00ae*/ 	.short	(.L_35 - .L_34)


	//   ....[0]....
.L_34:
        /*00b0*/ 	.word	0x00001560


	//----- nvinfo : EIATTR_MBARRIER_INSTR_OFFSETS
	.align		4
.L_35:
        /*00b4*/ 	.byte	0x04, 0x39
        /*00b6*/ 	.short	(.L_37 - .L_36)


	//   ....[0]....
.L_36:
        /*00b8*/ 	.word	0x00000240
        /*00bc*/ 	.word	0x000000ff
        /*00c0*/ 	.word	0x00000000
        /*00c4*/ 	.short	0x0100
        /*00c6*/ 	.byte	0x08
	.zero		1


	//   ....[1]....
        /*00c8*/ 	.word	0x00000250
        /*00cc*/ 	.word	0x000000ff
        /*00d0*/ 	.word	0x00000018
        /*00d4*/ 	.short	0x0100
        /*00d6*/ 	.byte	0x08
	.zero		1


	//   ....[2]....
        /*00d8*/ 	.word	0x00000260
        /*00dc*/ 	.word	0x000000ff
        /*00e0*/ 	.word	0x00000008
        /*00e4*/ 	.short	0x0100
        /*00e6*/ 	.byte	0x08
	.zero		1


	//   ....[3]....
        /*00e8*/ 	.word	0x00000270
        /*00ec*/ 	.word	0x000000ff
        /*00f0*/ 	.word	0x00000020
        /*00f4*/ 	.short	0x0100
        /*00f6*/ 	.byte	0x08
	.zero		1


	//   ....[4]....
        /*00f8*/ 	.word	0x00000280
        /*00fc*/ 	.word	0x000000ff
        /*0100*/ 	.word	0x00000010
        /*0104*/ 	.short	0x0100
        /*0106*/ 	.byte	0x08
	.zero		1


	//   ....[5]....
        /*0108*/ 	.word	0x00000290
        /*010c*/ 	.word	0x000000ff
        /*0110*/ 	.word	0x00000028
        /*0114*/ 	.short	0x0100
        /*0116*/ 	.byte	0x08
	.zero		1


	//   ....[6]....
        /*0118*/ 	.word	0x00000590
        /*011c*/ 	.word	0x000000ff
        /*0120*/ 	.word	0x00000060
        /*0124*/ 	.short	0x0100
        /*0126*/ 	.byte	0x08
	.zero		1


	//   ....[7]....
        /*0128*/ 	.word	0x00000600
        /*012c*/ 	.word	0x000000ff
        /*0130*/ 	.word	0x00000068
        /*0134*/ 	.short	0x0100
        /*0136*/ 	.byte	0x08
	.zero		1


	//   ....[8]....
        /*0138*/ 	.word	0x00000620
        /*013c*/ 	.word	0x000000ff
        /*0140*/ 	.word	0x00000040
        /*0144*/ 	.short	0x0100
        /*0146*/ 	.byte	0x09
	.zero		1


	//   ....[9]....
        /*0148*/ 	.word	0x00000630
        /*014c*/ 	.word	0x000000ff
        /*0150*/ 	.word	0x00000048
        /*0154*/ 	.short	0x0100
        /*0156*/ 	.byte	0x09
	.zero		1


	//   ....[10]....
        /*0158*/ 	.word	0x00000640
        /*015c*/ 	.word	0x000000ff
        /*0160*/ 	.word	0x00000050
        /*0164*/ 	.short	0x0100
        /*0166*/ 	.byte	0x09
	.zero		1


	//   ....[11]....
        /*0168*/ 	.word	0x00000650
        /*016c*/ 	.word	0x000000ff
        /*0170*/ 	.word	0x00000058
        /*0174*/ 	.short	0x0100
        /*0176*/ 	.byte	0x09
	.zero		1


	//   ....[12]....
        /*0178*/ 	.word	0x00001440
        /*017c*/ 	.word	0x00000079
        /*0180*/ 	.word	0x00000000
        /*0184*/ 	.short	0x010a
        /*0186*/ 	.byte	0x29
	.zero		1


	//   ....[13]....
        /*0188*/ 	.word	0x000015e0
        /*018c*/ 	.word	0x00000003
        /*0190*/ 	.word	0x00000000
        /*0194*/ 	.short	0x010a
        /*0196*/ 	.byte	0x3f
	.zero		1


	//   ....[14]....
        /*0198*/ 	.word	0x00001640
        /*019c*/ 	.word	0x00000003
        /*01a0*/ 	.word	0x00000000
        /*01a4*/ 	.short	0x010a
        /*01a6*/ 	.byte	0x3f
	.zero		1


	//   ....[15]....
        /*01a8*/ 	.word	0x00003a80
        /*01ac*/ 	.word	0x000000ff
        /*01b0*/ 	.word	0x00000000
        /*01b4*/ 	.short	0x010a
        /*01b6*/ 	.byte	0x08
	.zero		1


	//   ....[16]....
        /*01b8*/ 	.word	0x00003ac0
        /*01bc*/ 	.word	0x000000ff
        /*01c0*/ 	.word	0x00000000
        /*01c4*/ 	.short	0x010a
        /*01c6*/ 	.byte	0x08
	.zero		1


	//   ....[17]....
        /*01c8*/ 	.word	0x00005ce0
        /*01cc*/ 	.word	0x000000ff
        /*01d0*/ 	.word	0x00000000
        /*01d4*/ 	.short	0x0101
        /*01d6*/ 	.byte	0x08
	.zero		1


	//   ....[18]....
        /*01d8*/ 	.word	0x00005dd0
        /*01dc*/ 	.word	0x00000078
        /*01e0*/ 	.word	0x00000000
        /*01e4*/ 	.short	0x0101
        /*01e6*/ 	.byte	0x2a
	.zero		1


	//   ....[19]....
        /*01e8*/ 	.word	0x00005ea0
        /*01ec*/ 	.word	0x000000ff
        /*01f0*/ 	.word	0x00000000
        /*01f4*/ 	.short	0x0101
        /*01f6*/ 	.byte	0x06
	.zero		1


	//   ....[20]....
        /*01f8*/ 	.word	0x00005f50
        /*01fc*/ 	.word	0x00000079
        /*0200*/ 	.word	0x00000010
        /*0204*/ 	.short	0x010a
        /*0206*/ 	.byte	0x29
	.zero		1


	//   ....[21]....
        /*0208*/ 	.word	0x0000bc80
        /*020c*/ 	.word	0x00000076
        /*0210*/ 	.word	0x00000000
        /*0214*/ 	.short	0x0101
        /*0216*/ 	.byte	0x2a
	.zero		1


	//   ....[22]....
        /*0218*/ 	.word	0x0000c5e0
        /*021c*/ 	.word	0x0000000a
        /*0220*/ 	.word	0x00000018
        /*0224*/ 	.short	0x010a
        /*0226*/ 	.byte	0x3f
	.zero		1


	//   ....[23]....
        /*0228*/ 	.word	0x0000ca40
        /*022c*/ 	.word	0x00000005
        /*0230*/ 	.word	0x00000068
        /*0234*/ 	.short	0x0101
        /*0236*/ 	.byte	0x3f
	.zero		1


	//   ....[24]....
        /*0238*/ 	.word	0x0000d1c0
        /*023c*/ 	.word	0x00000009
        /*0240*/ 	.word	0x00000000
        /*0244*/ 	.short	0x010a
        /*0246*/ 	.byte	0x3f
	.zero		1


	//   ....[25]....
        /*0248*/ 	.word	0x0000d240
        /*024c*/ 	.word	0x00000006
        /*0250*/ 	.word	0x00000000
        /*0254*/ 	.short	0x010a
        /*0256*/ 	.byte	0x3f
	.zero		1


	//   ....[26]....
        /*0258*/ 	.word	0x0000d2d0
        /*025c*/ 	.word	0x00000003
        /*0260*/ 	.word	0x00000000
        /*0264*/ 	.short	0x010a
        /*0266*/ 	.byte	0x3f
	.zero		1


	//   ....[27]....
        /*0268*/ 	.word	0x0000d330
        /*026c*/ 	.word	0x00000077
        /*0270*/ 	.word	0x00000000
        /*0274*/ 	.short	0x010a
        /*0276*/ 	.byte	0x3f
	.zero		1


	//   ....[28]....
        /*0278*/ 	.word	0x0000d380
        /*027c*/ 	.word	0x00000003
        /*0280*/ 	.word	0x00000000
        /*0284*/ 	.short	0x010a
        /*0286*/ 	.byte	0x3f
	.zero		1


	//   ....[29]....
        /*0288*/ 	.word	0x0000d3e0
        /*028c*/ 	.word	0x00000004
        /*0290*/ 	.word	0x00000000
        /*0294*/ 	.short	0x010a
        /*0296*/ 	.byte	0x3f
	.zero		1


	//   ....[30]....
        /*0298*/ 	.word	0x0000d430
        /*029c*/ 	.word	0x00000077
        /*02a0*/ 	.word	0x00000010
        /*02a4*/ 	.short	0x010a
        /*02a6*/ 	.byte	0x3f
	.zero		1


	//   ....[31]....
        /*02a8*/ 	.word	0x0000d500
        /*02ac*/ 	.word	0x0000000a
        /*02b0*/ 	.word	0x00000018
        /*02b4*/ 	.short	0x010a
        /*02b6*/ 	.byte	0x3f
	.zero		1


	//   ....[32]....
        /*02b8*/ 	.word	0x0000d5d0
        /*02bc*/ 	.word	0x00000009
        /*02c0*/ 	.word	0x00000000
        /*02c4*/ 	.short	0x010a
        /*02c6*/ 	.byte	0x3f
	.zero		1


	//   ....[33]....
        /*02c8*/ 	.word	0x0000d620
        /*02cc*/ 	.word	0x00000006
        /*02d0*/ 	.word	0x00000000
        /*02d4*/ 	.short	0x010a
        /*02d6*/ 	.byte	0x3f
	.zero		1


	//----- nvinfo : EIATTR_NUM_MBARRIERS
	.align		4
.L_37:
        /*02d8*/ 	.byte	0x03, 0x38
        /*02da*/ 	.short	0x000c


	//----- nvinfo : EIATTR_EXIT_INSTR_OFFSETS
	.align		4
        /*02dc*/ 	.byte	0x04, 0x1c
        /*02de*/ 	.short	(.L_39 - .L_38)


	//   ....[0]....
.L_38:
        /*02e0*/ 	.word	0x00001160


	//   ....[1]....
        /*02e4*/ 	.word	0x000011c0


	//   ....[2]....
        /*02e8*/ 	.word	0x0000c310


	//   ....[3]....
        /*02ec*/ 	.word	0x0000c340


	//   ....[4]....
        /*02f0*/ 	.word	0x0000d320


	//----- nvinfo : EIATTR_MAX_THREADS
	.align		4
.L_39:
        /*02f4*/ 	.byte	0x04, 0x05
        /*02f6*/ 	.short	(.L_41 - .L_40)
.L_40:
        /*02f8*/ 	.word	0x00000180
        /*02fc*/ 	.word	0x00000001
        /*0300*/ 	.word	0x00000001


	//----- nvinfo : EIATTR_CRS_STACK_SIZE
	.align		4
.L_41:
        /*0304*/ 	.byte	0x04, 0x1e
        /*0306*/ 	.short	(.L_43 - .L_42)
.L_42:
        /*0308*/ 	.word	0x00000000


	//----- nvinfo : EIATTR_CBANK_PARAM_SIZE
	.align		4
.L_43:
        /*030c*/ 	.byte	0x03, 0x19
        /*030e*/ 	.short	0x0470


	//----- nvinfo : EIATTR_PARAM_CBANK
	.align		4
        /*0310*/ 	.byte	0x04, 0x0a
        /*0312*/ 	.short	(.L_45 - .L_44)
	.align		4
.L_44:
        /*0314*/ 	.word	index@(.nv.constant0._ZN7cutlass13device_kernelINS_4gemm6kernel13GemmUniversalIN4cute5tupleIJiiiiEEENS1_10collective13CollectiveMmaINS1_34MainloopSm90TmaGmmaWarpSpecializedILi3ENS5_IJNS4_1CILi1EEESB_SB_EEENS1_32KernelTmaWarpSpecializedPingpongEEENS5_IJNSA_ILi64EEENSA_ILi176EEENSA_ILi128EEEEEENS_10bfloat16_tENS5_IJlSB_lEEESJ_SK_NS4_8TiledMMAINS4_8MMA_AtomIJNS4_4SM904GMMA27MMA_64x16x16_F32BF16BF16_SSILNSO_5MajorE0ELSQ_0ELNSO_7ScaleInE1ELSR_1EEEEEENS4_6LayoutISC_NS5_IJNSA_ILi0EEESV_SV_EEEEENS5_IJNS4_10UnderscoreESY_SY_EEEEENS4_13SM90_TMA_LOADENS4_14ComposedLayoutINS4_7SwizzleILi3ELi4ELi3EEENS4_18smem_ptr_flag_bitsILi16EEENSU_INS5_IJNSA_ILi8EEESF_EEENS5_IJSF_SB_EEEEEEEvNS4_8identityES11_S1B_vS1C_EENS_8epilogue10collective6detail29Sm90TmaWarpSpecializedAdapterINS1F_15DefaultEpilogueISJ_SK_SK_NS1E_6thread17LinearCombinationISJ_Li1EffLNS1J_9ScaleType4KindE0ELNS_15FloatRoundStyleE2ESJ_EENS1_15EpilogueDefaultEEEEEvvEEEEvNT_6ParamsE)
        /*0318*/ 	.short	0x0210
        /*031a*/ 	.short	0x0470


	//----- nvinfo : EIATTR_SW_WAR
	.align		4
.L_45:
        /*031c*/ 	.byte	0x04, 0x36
        /*031e*/ 	.short	(.L_47 - .L_46)
.L_46:
        /*0320*/ 	.word	0x00000008
.L_47:


//--------------------- .nv.callgraph             --------------------------
	.section	.nv.callgraph,"",@"SHT_CUDA_CALLGRAPH"
	.align	4
	.sectionentsize	8
	.align		4
        /*0000*/ 	.word	0x00000000
	.align		4
        /*0004*/ 	.word	0xffffffff
	.align		4
        /*0008*/ 	.word	index@(_ZN7cutlass13device_kernelINS_4gemm6kernel13GemmUniversalIN4cute5tupleIJiiiiEEENS1_10collective13CollectiveMmaINS1_34MainloopSm90TmaGmmaWarpSpecializedILi3ENS5_IJNS4_1CILi1EEESB_SB_EEENS1_32KernelTmaWarpSpecializedPingpongEEENS5_IJNSA_ILi64EEENSA_ILi176EEENSA_ILi128EEEEEENS_10bfloat16_tENS5_IJlSB_lEEESJ_SK_NS4_8TiledMMAINS4_8MMA_AtomIJNS4_4SM904GMMA27MMA_64x16x16_F32BF16BF16_SSILNSO_5MajorE0ELSQ_0ELNSO_7ScaleInE1ELSR_1EEEEEENS4_6LayoutISC_NS5_IJNSA_ILi0EEESV_SV_EEEEENS5_IJNS4_10UnderscoreESY_SY_EEEEENS4_13SM90_TMA_LOADENS4_14ComposedLayoutINS4_7SwizzleILi3ELi4ELi3EEENS4_18smem_ptr_flag_bitsILi16EEENSU_INS5_IJNSA_ILi8EEESF_EEENS5_IJSF_SB_EEEEEEEvNS4_8identityES11_S1B_vS1C_EENS_8epilogue10collective6detail29Sm90TmaWarpSpecializedAdapterINS1F_15DefaultEpilogueISJ_SK_SK_NS1E_6thread17LinearCombinationISJ_Li1EffLNS1J_9ScaleType4KindE0ELNS_15FloatRoundStyleE2ESJ_EENS1_15EpilogueDefaultEEEEEvvEEEEvNT_6ParamsE)
	.align		4
        /*000c*/ 	.word	index@(__assertfail)
	.align		4
        /*0010*/ 	.word	0x00000000
	.align		4
        /*0014*/ 	.word	0xfffffffe
	.align		4
        /*0018*/ 	.word	0x00000000
	.align		4
        /*001c*/ 	.word	0xfffffffd
	.align		4
        /*0020*/ 	.word	0x00000000
	.align		4
        /*0024*/ 	.word	0xfffffffc


//--------------------- .nv.constant4             --------------------------
	.section	.nv.constant4,"a",@progbits
	.align	8
	.align		8
.nv.constant4:
        /*0000*/ 	.dword	__assertfail
	.align		8
        /*0008*/ 	.dword	__unnamed_1
	.align		8
        /*0010*/ 	.dword	_ZN40_INTERNAL_fc8ccb21_4_k_cu_f5045ead_104154cuda3std3__45__cpo5beginE
	.align		8
        /*0018*/ 	.dword	_ZN40_INTERNAL_fc8ccb21_4_k_cu_f5045ead_104154cuda3std3__45__cpo3endE
	.align		8
        /*0020*/ 	.dword	_ZN40_INTERNAL_fc8ccb21_4_k_cu_f5045ead_104154cuda3std3__45__cpo6cbeginE
	.align		8
        /*0028*/ 	.dword	_ZN40_INTERNAL_fc8ccb21_4_k_cu_f5045ead_104154cuda3std3__45__cpo4cendE
	.align		8
        /*0030*/ 	.dword	_ZN40_INTERNAL_fc8ccb21_4_k_cu_f5045ead_104154cuda3std3__442_GLOBAL__N__fc8ccb21_4_k_cu_f5045ead_104156ignoreE
	.align		8
        /*0038*/ 	.dword	_ZN40_INTERNAL_fc8ccb21_4_k_cu_f5045ead_104154cuda3std3__419piecewise_constructE
	.align		8
        /*0040*/ 	.dword	_ZN40_INTERNAL_fc8ccb21_4_k_cu_f5045ead_104154cuda3std3__48in_placeE
	.align		8
        /*0048*/ 	.dword	_ZN40_INTERNAL_fc8ccb21_4_k_cu_f5045ead_104154cuda3std6ranges3__45__cpo4swapE
	.align		8
        /*0050*/ 	.dword	_ZN40_INTERNAL_fc8ccb21_4_k_cu_f5045ead_104154cuda3std6ranges3__45__cpo9iter_moveE
	.align		8
        /*0058*/ 	.dword	_ZN40_INTERNAL_fc8ccb21_4_k_cu_f5045ead_104154cute7productE
	.align		8
        /*0060*/ 	.dword	_ZN40_INTERNAL_fc8ccb21_4_k_cu_f5045ead_104154cute1_E
	.align		8
        /*0068*/ 	.dword	$str$22
	.align		8
        /*0070*/ 	.dword	$str$23


//--------------------- .text._ZN7cutlass13device_kernelINS_4gemm6kernel13GemmUniversalIN4cute5tupleIJiiiiEEENS1_10collective13CollectiveMmaINS1_34MainloopSm90TmaGmmaWarpSpecializedILi3ENS5_IJNS4_1CILi1EEESB_SB_EEENS1_32KernelTmaWarpSpecializedPingpongEEENS5_IJNSA_ILi64EEENSA_ILi176EEENSA_ILi128EEEEEENS_10bfloat16_tENS5_IJlSB_lEEESJ_SK_NS4_8TiledMMAINS4_8MMA_AtomIJNS4_4SM904GMMA27MMA_64x16x16_F32BF16BF16_SSILNSO_5MajorE0ELSQ_0ELNSO_7ScaleInE1ELSR_1EEEEEENS4_6LayoutISC_NS5_IJNSA_ILi0EEESV_SV_EEEEENS5_IJNS4_10UnderscoreESY_SY_EEEEENS4_13SM90_TMA_LOADENS4_14ComposedLayoutINS4_7SwizzleILi3ELi4ELi3EEENS4_18smem_ptr_flag_bitsILi16EEENSU_INS5_IJNSA_ILi8EEESF_EEENS5_IJSF_SB_EEEEEEEvNS4_8identityES11_S1B_vS1C_EENS_8epilogue10collective6detail29Sm90TmaWarpSpecializedAdapterINS1F_15DefaultEpilogueISJ_SK_SK_NS1E_6thread17LinearCombinationISJ_Li1EffLNS1J_9ScaleType4KindE0ELNS_15FloatRoundStyleE2ESJ_EENS1_15EpilogueDefaultEEEEEvvEEEEvNT_6ParamsE --------------------------
	.section	.text._ZN7cutlass13device_kernelINS_4gemm6kernel13GemmUniversalIN4cute5tupleIJiiiiEEENS1_10collective13CollectiveMmaINS1_34MainloopSm90TmaGmmaWarpSpecializedILi3ENS5_IJNS4_1CILi1EEESB_SB_EEENS1_32KernelTmaWarpSpecializedPingpongEEENS5_IJNSA_ILi64EEENSA_ILi176EEENSA_ILi128EEEEEENS_10bfloat16_tENS5_IJlSB_lEEESJ_SK_NS4_8TiledMMAINS4_8MMA_AtomIJNS4_4SM904GMMA27MMA_64x16x16_F32BF16BF16_SSILNSO_5MajorE0ELSQ_0ELNSO_7ScaleInE1ELSR_1EEEEEENS4_6LayoutISC_NS5_IJNSA_ILi0EEESV_SV_EEEEENS5_IJNS4_10UnderscoreESY_SY_EEEEENS4_13SM90_TMA_LOADENS4_14ComposedLayoutINS4_7SwizzleILi3ELi4ELi3EEENS4_18smem_ptr_flag_bitsILi16EEENSU_INS5_IJNSA_ILi8EEESF_EEENS5_IJSF_SB_EEEEEEEvNS4_8identityES11_S1B_vS1C_EENS_8epilogue10collective6detail29Sm90TmaWarpSpecializedAdapterINS1F_15DefaultEpilogueISJ_SK_SK_NS1E_6thread17LinearCombinationISJ_Li1EffLNS1J_9ScaleType4KindE0ELNS_15FloatRoundStyleE2ESJ_EENS1_15EpilogueDefaultEEEEEvvEEEEvNT_6ParamsE,"ax",@progbits
	.align	128
.text._ZN7cutlass13device_kernelINS_4gemm6kernel13GemmUniversalIN4cute5tupleIJiiiiEEENS1_10collective13CollectiveMmaINS1_34MainloopSm90TmaGmmaWarpSpecializedILi3ENS5_IJNS4_1CILi1EEESB_SB_EEENS1_32KernelTmaWarpSpecializedPingpongEEENS5_IJNSA_ILi64EEENSA_ILi176EEENSA_ILi128EEEEEENS_10bfloat16_tENS5_IJlSB_lEEESJ_SK_NS4_8TiledMMAINS4_8MMA_AtomIJNS4_4SM904GMMA27MMA_64x16x16_F32BF16BF16_SSILNSO_5MajorE0ELSQ_0ELNSO_7ScaleInE1ELSR_1EEEEEENS4_6LayoutISC_NS5_IJNSA_ILi0EEESV_SV_EEEEENS5_IJNS4_10UnderscoreESY_SY_EEEEENS4_13SM90_TMA_LOADENS4_14ComposedLayoutINS4_7SwizzleILi3ELi4ELi3EEENS4_18smem_ptr_flag_bitsILi16EEENSU_INS5_IJNSA_ILi8EEESF_EEENS5_IJSF_SB_EEEEEEEvNS4_8identityES11_S1B_vS1C_EENS_8epilogue10collective6detail29Sm90TmaWarpSpecializedAdapterINS1F_15DefaultEpilogueISJ_SK_SK_NS1E_6thread17LinearCombinationISJ_Li1EffLNS1J_9ScaleType4KindE0ELNS_15FloatRoundStyleE2ESJ_EENS1_15EpilogueDefaultEEEEEvvEEEEvNT_6ParamsE:
        .type           _ZN7cutlass13device_kernelINS_4gemm6kernel13GemmUniversalIN4cute5tupleIJiiiiEEENS1_10collective13CollectiveMmaINS1_34MainloopSm90TmaGmmaWarpSpecializedILi3ENS5_IJNS4_1CILi1EEESB_SB_EEENS1_32KernelTmaWarpSpecializedPingpongEEENS5_IJNSA_ILi64EEENSA_ILi176EEENSA_ILi128EEEEEENS_10bfloat16_tENS5_IJlSB_lEEESJ_SK_NS4_8TiledMMAINS4_8MMA_AtomIJNS4_4SM904GMMA27MMA_64x16x16_F32BF16BF16_SSILNSO_5MajorE0ELSQ_0ELNSO_7ScaleInE1ELSR_1EEEEEENS4_6LayoutISC_NS5_IJNSA_ILi0EEESV_SV_EEEEENS5_IJNS4_10UnderscoreESY_SY_EEEEENS4_13SM90_TMA_LOADENS4_14ComposedLayoutINS4_7SwizzleILi3ELi4ELi3EEENS4_18smem_ptr_flag_bitsILi16EEENSU_INS5_IJNSA_ILi8EEESF_EEENS5_IJSF_SB_EEEEEEEvNS4_8identityES11_S1B_vS1C_EENS_8epilogue10collective6detail29Sm90TmaWarpSpecializedAdapterINS1F_15DefaultEpilogueISJ_SK_SK_NS1E_6thread17LinearCombinationISJ_Li1EffLNS1J_9ScaleType4KindE0ELNS_15FloatRoundStyleE2ESJ_EENS1_15EpilogueDefaultEEEEEvvEEEEvNT_6ParamsE,@function
        .size           _ZN7cutlass13device_kernelINS_4gemm6kernel13GemmUniversalIN4cute5tupleIJiiiiEEENS1_10collective13CollectiveMmaINS1_34MainloopSm90TmaGmmaWarpSpecializedILi3ENS5_IJNS4_1CILi1EEESB_SB_EEENS1_32KernelTmaWarpSpecializedPingpongEEENS5_IJNSA_ILi64EEENSA_ILi176EEENSA_ILi128EEEEEENS_10bfloat16_tENS5_IJlSB_lEEESJ_SK_NS4_8TiledMMAINS4_8MMA_AtomIJNS4_4SM904GMMA27MMA_64x16x16_F32BF16BF16_SSILNSO_5MajorE0ELSQ_0ELNSO_7ScaleInE1ELSR_1EEEEEENS4_6LayoutISC_NS5_IJNSA_ILi0EEESV_SV_EEEEENS5_IJNS4_10UnderscoreESY_SY_EEEEENS4_13SM90_TMA_LOADENS4_14ComposedLayoutINS4_7SwizzleILi3ELi4ELi3EEENS4_18smem_ptr_flag_bitsILi16EEENSU_INS5_IJNSA_ILi8EEESF_EEENS5_IJSF_SB_EEEEEEEvNS4_8identityES11_S1B_vS1C_EENS_8epilogue10collective6detail29Sm90TmaWarpSpecializedAdapterINS1F_15DefaultEpilogueISJ_SK_SK_NS1E_6thread17LinearCombinationISJ_Li1EffLNS1J_9ScaleType4KindE0ELNS_15FloatRoundStyleE2ESJ_EENS1_15EpilogueDefaultEEEEEvvEEEEvNT_6ParamsE,(.L_x_243 - _ZN7cutlass13device_kernelINS_4gemm6kernel13GemmUniversalIN4cute5tupleIJiiiiEEENS1_10collective13CollectiveMmaINS1_34MainloopSm90TmaGmmaWarpSpecializedILi3ENS5_IJNS4_1CILi1EEESB_SB_EEENS1_32KernelTmaWarpSpecializedPingpongEEENS5_IJNSA_ILi64EEENSA_ILi176EEENSA_ILi128EEEEEENS_10bfloat16_tENS5_IJlSB_lEEESJ_SK_NS4_8TiledMMAINS4_8MMA_AtomIJNS4_4SM904GMMA27MMA_64x16x16_F32BF16BF16_SSILNSO_5MajorE0ELSQ_0ELNSO_7ScaleInE1ELSR_1EEEEEENS4_6LayoutISC_NS5_IJNSA_ILi0EEESV_SV_EEEEENS5_IJNS4_10UnderscoreESY_SY_EEEEENS4_13SM90_TMA_LOADENS4_14ComposedLayoutINS4_7SwizzleILi3ELi4ELi3EEENS4_18smem_ptr_flag_bitsILi16EEENSU_INS5_IJNSA_ILi8EEESF_EEENS5_IJSF_SB_EEEEEEEvNS4_8identityES11_S1B_vS1C_EENS_8epilogue10collective6detail29Sm90TmaWarpSpecializedAdapterINS1F_15DefaultEpilogueISJ_SK_SK_NS1E_6thread17LinearCombinationISJ_Li1EffLNS1J_9ScaleType4KindE0ELNS_15FloatRoundStyleE2ESJ_EENS1_15EpilogueDefaultEEEEEvvEEEEvNT_6ParamsE)
        .other          _ZN7cutlass13device_kernelINS_4gemm6kernel13GemmUniversalIN4cute5tupleIJiiiiEEENS1_10collective13CollectiveMmaINS1_34MainloopSm90TmaGmmaWarpSpecializedILi3ENS5_IJNS4_1CILi1EEESB_SB_EEENS1_32KernelTmaWarpSpecializedPingpongEEENS5_IJNSA_ILi64EEENSA_ILi176EEENSA_ILi128EEEEEENS_10bfloat16_tENS5_IJlSB_lEEESJ_SK_NS4_8TiledMMAINS4_8MMA_AtomIJNS4_4SM904GMMA27MMA_64x16x16_F32BF16BF16_SSILNSO_5MajorE0ELSQ_0ELNSO_7ScaleInE1ELSR_1EEEEEENS4_6LayoutISC_NS5_IJNSA_ILi0EEESV_SV_EEEEENS5_IJNS4_10UnderscoreESY_SY_EEEEENS4_13SM90_TMA_LOADENS4_14ComposedLayoutINS4_7SwizzleILi3ELi4ELi3EEENS4_18smem_ptr_flag_bitsILi16EEENSU_INS5_IJNSA_ILi8EEESF_EEENS5_IJSF_SB_EEEEEEEvNS4_8identityES11_S1B_vS1C_EENS_8epilogue10collective6detail29Sm90TmaWarpSpecializedAdapterINS1F_15DefaultEpilogueISJ_SK_SK_NS1E_6thread17LinearCombinationISJ_Li1EffLNS1J_9ScaleType4KindE0ELNS_15FloatRoundStyleE2ESJ_EENS1_15EpilogueDefaultEEEEEvvEEEEvNT_6ParamsE,@"STO_CUDA_ENTRY STV_DEFAULT"
_ZN7cutlass13device_kernelINS_4gemm6kernel13GemmUniversalIN4cute5tupleIJiiiiEEENS1_10collective13CollectiveMmaINS1_34MainloopSm90TmaGmmaWarpSpecializedILi3ENS5_IJNS4_1CILi1EEESB_SB_EEENS1_32KernelTmaWarpSpecializedPingpongEEENS5_IJNSA_ILi64EEENSA_ILi176EEENSA_ILi128EEEEEENS_10bfloat16_tENS5_IJlSB_lEEESJ_SK_NS4_8TiledMMAINS4_8MMA_AtomIJNS4_4SM904GMMA27MMA_64x16x16_F32BF16BF16_SSILNSO_5MajorE0ELSQ_0ELNSO_7ScaleInE1ELSR_1EEEEEENS4_6LayoutISC_NS5_IJNSA_ILi0EEESV_SV_EEEEENS5_IJNS4_10UnderscoreESY_SY_EEEEENS4_13SM90_TMA_LOADENS4_14ComposedLayoutINS4_7SwizzleILi3ELi4ELi3EEENS4_18smem_ptr_flag_bitsILi16EEENSU_INS5_IJNSA_ILi8EEESF_EEENS5_IJSF_SB_EEEEEEEvNS4_8identityES11_S1B_vS1C_EENS_8epilogue10collective6detail29Sm90TmaWarpSpecializedAdapterINS1F_15DefaultEpilogueISJ_SK_SK_NS1E_6thread17LinearCombinationISJ_Li1EffLNS1J_9ScaleType4KindE0ELNS_15FloatRoundStyleE2ESJ_EENS1_15EpilogueDefaultEEEEEvvEEEEvNT_6ParamsE:
[----:B------:R-:W0:Y:S02]  /*0000*/  LDC R1, c[0x0][0x28] ;  /* 0x00000a00ff017b82 */ /* 0x000e240000000800 */
[----:B0-----:R-:W-:Y:S01]  /*0010*/  VIADD R1, R1, 0xfffffff8 ;  /* 0xfffffff801017836 */ /* 0x001fe20000000000 */
[----:B------:R-:W0:Y:S01]  /*0020*/  S2R R4, SR_TID.X ;  /* 0x0000000000047919 */ /* 0x000e220000002100 */
[----:B------:R-:W-:Y:S01]  /*0030*/  ELECT P0, URZ, PT ;  /* 0x00000000003f782f */ /* 0x000fe20003800000 */
[----:B------:R-:W-:Y:S01]  /*0040*/  BSSY B0, `(.L_x_0) ;  /* 0x000000f000007945 */ /* 0x000fe20003800000 */
[--C-:B0-----:R-:W-:Y:S02]  /*0050*/  SHF.R.U32.HI R0, RZ, 0x5, R4.reuse ;  /* 0x00000005ff007819 */ /* 0x101fe40000011604 */
[----:B------:R-:W-:-:S03]  /*0060*/  SHF.R.U32.HI R5, RZ, 0x7, R4 ;  /* 0x00000007ff057819 */ /* 0x000fc60000011604 */
[----:B------:R-:W0:Y:S04]  /*0070*/  SHFL.IDX PT, R2, R0, RZ, 0x1f ;  /* 0x00001fff00027589 */ /* 0x000e2800000e0000 */
[----:B------:R1:W2:Y:S01]  /*0080*/  SHFL.IDX PT, R8, R5, RZ, 0x1f ;  /* 0x00001fff05087589 */ /* 0x0002a200000e0000 */
[----:B0-----:R-:W-:-:S13]  /*0090*/  ISETP.NE.OR P0, PT, R2, RZ, !P0 ;  /* 0x000000ff0200720c */ /* 0x001fda0004705670 */
[----:B-12---:R-:W-:Y:S05]  /*00a0*/  @P0 BRA `(.L_x_1) ;  /* 0x0000000000200947 */ /* 0x006fea0003800000 */
[----:B------:R-:W-:Y:S02]  /*00b0*/  ULDC.64 UR4, c[0x0][0x198] ;  /* 0x0000660000047ab9 */ /* 0x000fe40000000a00 */
[----:B------:R-:W-:Y:S02]  /*00c0*/  UIADD3 UR6, UP0, UR4, 0xf0, URZ ;  /* 0x000000f004067890 */ /* 0x000fe4000ff1e03f */
[----:B------:R-:W-:Y:S02]  /*00d0*/  UIADD3 UR4, UP1, UR4, 0x1f0, URZ ;  /* 0x000001f004047890 */ /* 0x000fe4000ff3e03f */
[----:B------:R-:W-:Y:S02]  /*00e0*/  UIADD3.X UR7, URZ, UR5, URZ, UP0, !UPT ;  /* 0x000000053f077290 */ /* 0x000fe400087fe43f */
[----:B------:R-:W-:-:S07]  /*00f0*/  UIADD3.X UR5, URZ, UR5, URZ, UP1, !UPT ;  /* 0x000000053f057290 */ /* 0x000fce0008ffe43f */
[----:B------:R0:W-:Y:S02]  /*0100*/  UTMACCTL.PF [UR6] ;  /* 0x00000000060079b9 */ /* 0x0001e40008040000 */
[----:B------:R0:W-:Y:S02]  /*0110*/  UTMACCTL.PF [UR4] ;  /* 0x00000000040079b9 */ /* 0x0001e40008040000 */
[----:B0-----:R-:W-:Y:S01]  /*0120*/  NOP ;  /* 0x0000000000007918 */ /* 0x001fe20000000000 */
.L_x_1:
[----:B------:R-:W-:Y:S05]  /*0130*/  BSYNC B0 ;  /* 0x0000000000007941 */ /* 0x000fea0003800000 */
.L_x_0:
[----:B------:R-:W0:Y:S02]  /*0140*/  SHFL.IDX PT, R3, R0, RZ, 0x1f ;  /* 0x00001fff00037589 */ /* 0x000e2400000e0000 */
[----:B0-----:R-:W-:-:S13]  /*0150*/  ISETP.NE.AND P0, PT, R3, RZ, PT ;  /* 0x000000ff0300720c */ /* 0x001fda0003f05270 */
[----:B------:R-:W-:Y:S05]  /*0160*/  @P0 BRA `(.L_x_2) ;  /* 0x0000000000500947 */ /* 0x000fea0003800000 */
[----:B------:R-:W0:Y:S01]  /*0170*/  S2UR UR8, SR_CgaCtaId ;  /* 0x00000000000879c3 */ /* 0x000e220000008800 */
[----:B------:R-:W-:Y:S01]  /*0180*/  UMOV UR4, 0x400 ;  /* 0x0000040000047882 */ /* 0x000fe20000000000 */
[----:B------:R-:W-:Y:S01]  /*0190*/  UMOV UR5, 0x1 ;  /* 0x0000000100057882 */ /* 0x000fe20000000000 */
[----:B------:R-:W-:Y:S01]  /*01a0*/  UMOV UR6, 0x80 ;  /* 0x0000008000067882 */ /* 0x000fe20000000000 */
[----:B------:R-:W-:Y:S01]  /*01b0*/  ELECT P0, URZ, PT ;  /* 0x00000000003f782f */ /* 0x000fe20003800000 */
[----:B------:R-:W-:-:S04]  /*01c0*/  UIADD3 UR6, -UR6, 0x100000, URZ ;  /* 0x0010000006067890 */ /* 0x000fc8000fffe13f */
[----:B------:R-:W-:Y:S02]  /*01d0*/  USHF.L.U32 UR7, UR6, 0xb, URZ ;  /* 0x0000000b06077899 */ /* 0x000fe4000800063f */
[----:B------:R-:W-:Y:S02]  /*01e0*/  USHF.L.U32 UR6, UR6, 0x1, URZ ;  /* 0x0000000106067899 */ /* 0x000fe4000800063f */
[----:B0-----:R-:W-:Y:S02]  /*01f0*/  ULEA UR8, UR8, UR4, 0x18 ;  /* 0x0000000408087291 */ /* 0x001fe4000f8ec03f */
[----:B------:R-:W-:-:S04]  /*0200*/  UIADD3 UR4, -UR5, 0x100000, URZ ;  /* 0x0010000005047890 */ /* 0x000fc8000fffe13f */
[----:B------:R-:W-:Y:S02]  /*0210*/  USHF.L.U32 UR5, UR4, 0xb, URZ ;  /* 0x0000000b04057899 */ /* 0x000fe4000800063f */
[----:B------:R-:W-:Y:S01]  /*0220*/  USHF.L.U32 UR4, UR4, 0x1, URZ ;  /* 0x0000000104047899 */ /* 0x000fe2000800063f */
[----:B------:R-:W0:Y:S11]  /*0230*/  FENCE.VIEW.ASYNC.S ;  /* 0x00000000000073c6 */ /* 0x000e360000000000 */
[----:B0-----:R0:W1:Y:S01]  /*0240*/  SYNCS.EXCH.64 URZ, [UR8], UR4 ;  /* 0x00000004083f75b2 */ /* 0x0010620008000100 */
[----:B------:R0:W2:Y:S01]  /*0250*/  SYNCS.EXCH.64 URZ, [UR8+0x18], UR6 ;  /* 0x00001806083f75b2 */ /* 0x0000a20008000100 */
[----:B------:R0:W3:Y:S01]  /*0260*/  SYNCS.EXCH.64 URZ, [UR8+0x8], UR4 ;  /* 0x00000804083f75b2 */ /* 0x0000e20008000100 */
[----:B------:R0:W4:Y:S01]  /*0270*/  SYNCS.EXCH.64 URZ, [UR8+0x20], UR6 ;  /* 0x00002006083f75b2 */ /* 0x0001220008000100 */
[----:B------:R0:W0:Y:S01]  /*0280*/  SYNCS.EXCH.64 URZ, [UR8+0x10], UR4 ;  /* 0x00001004083f75b2 */ /* 0x0000220008000100 */
[----:B------:R0:W0:Y:S01]  /*0290*/  SYNCS.EXCH.64 URZ, [UR8+0x28], UR6 ;  /* 0x00002806083f75b2 */ /* 0x0000220008000100 */
[----:B------:R-:W-:Y:S01]  /*02a0*/  NOP ;  /* 0x0000000000007918 */ /* 0x000fe20000000000 */
.L_x_2:
[----:B------:R-:W5:Y:S01]  /*02b0*/  SHFL.IDX PT, R6, R0, RZ, 0x1f ;  /* 0x00001fff00067589 */ /* 0x000f6200000e0000 */
[----:B------:R-:W-:Y:S01]  /*02c0*/  ELECT P0, URZ, PT ;  /* 0x00000000003f782f */ /* 0x000fe20003800000 */
[----:B------:R-:W-:Y:S01]  /*02d0*/  NOP ;  /* 0x0000000000007918 */ /* 0x000fe20000000000 */
[----:B------:R-:W-:Y:S01]  /*02e0*/  ELECT P1, URZ, PT ;  /* 0x00000000003f782f */ /* 0x000fe20003820000 */
[----:B------:R-:W1:Y:S01]  /*02f0*/  SHFL.IDX PT, R3, R0, RZ, 0x1f ;  /* 0x00001fff00037589 */ /* 0x000e6200000e0000 */
[----:B0-----:R-:W-:Y:S01]  /*0300*/  UMOV UR4, 0x20 ;  /* 0x0000002000047882 */ /* 0x001fe20000000000 */
[----:B------:R-:W-:Y:S01]  /*0310*/  UMOV UR11, 0x80 ;  /* 0x00000080000b7882 */ /* 0x000fe20000000000 */
[----:B------:R-:W-:Y:S01]  /*0320*/  NOP ;  /* 0x0000000000007918 */ /* 0x000fe20000000000 */
[C---:B------:R-:W-:Y:S01]  /*0330*/  VIADD R33, R8.reuse, 0xffffffff ;  /* 0xffffffff08217836 */ /* 0x040fe20000000000 */
[----:B------:R-:W0:Y:S01]  /*0340*/  SHFL.IDX PT, R5, R5, RZ, 0x1f ;  /* 0x00001fff05057589 */ /* 0x000e2200000e0000 */
[----:B------:R-:W-:Y:S01]  /*0350*/  ULDC.64 UR44, c[0x0][0x208] ;  /* 0x00008200002c7ab9 */ /* 0x000fe20000000a00 */
[----:B------:R-:W-:-:S02]  /*0360*/  ISETP.NE.AND P2, PT, R8, RZ, PT ;  /* 0x000000ff0800720c */ /* 0x000fc40003f45270 */
[----:B------:R-:W-:Y:S02]  /*0370*/  ISETP.GE.U32.AND P3, PT, R33, 0x2, PT ;  /* 0x000000022100780c */ /* 0x000fe40003f66070 */
[----:B-----5:R-:W-:Y:S02]  /*0380*/  ISETP.NE.OR P0, PT, R6, RZ, !P0 ;  /* 0x000000ff0600720c */ /* 0x020fe40004705670 */
[----:B-1----:R-:W-:Y:S02]  /*0390*/  ISETP.NE.OR P1, PT, R3, RZ, !P1 ;  /* 0x000000ff0300720c */ /* 0x002fe40004f25670 */
[----:B------:R-:W-:-:S04]  /*03a0*/  SHF.R.S32.HI R3, RZ, 0x1f, R2 ;  /* 0x0000001fff037819 */ /* 0x000fc80000011402 */
[----:B------:R-:W-:-:S05]  /*03b0*/  LEA.HI R3, R3, R2, RZ, 0x2 ;  /* 0x0000000203037211 */ /* 0x000fca00078f10ff */
[----:B------:R-:W-:Y:S01]  /*03c0*/  VOTEU.ALL UP0, P0 ;  /* 0x00000000003f7886 */ /* 0x000fe20000000000 */
[----:B------:R-:W-:Y:S01]  /*03d0*/  LOP3.LUT R3, R3, 0xfffffffc, RZ, 0xc0, !PT ;  /* 0xfffffffc03037812 */ /* 0x000fe200078ec0ff */
[----:B------:R-:W-:-:S03]  /*03e0*/  VOTEU.ALL UP1, P1 ;  /* 0x00000000003f7886 */ /* 0x000fc60000820000 */
[----:B------:R-:W1:Y:S01]  /*03f0*/  @!UP0 S2UR UR7, SR_CgaCtaId ;  /* 0x00000000000789c3 */ /* 0x000e620000008800 */
[----:B------:R-:W-:Y:S01]  /*0400*/  @!UP0 UMOV UR6, 0x400 ;  /* 0x0000040000068882 */ /* 0x000fe20000000000 */
[----:B------:R-:W-:-:S04]  /*0410*/  @!UP0 UIADD3 UR4, -UR4, 0x100000, URZ ;  /* 0x0010000004048890 */ /* 0x000fc8000fffe13f */
[----:B------:R-:W-:Y:S02]  /*0420*/  @!UP0 USHF.L.U32 UR5, UR4, 0xb, URZ ;  /* 0x0000000b04058899 */ /* 0x000fe4000800063f */
[----:B------:R-:W-:Y:S01]  /*0430*/  @!UP0 USHF.L.U32 UR4, UR4, 0x1, URZ ;  /* 0x0000000104048899 */ /* 0x000fe2000800063f */
[----:B------:R-:W-:Y:S01]  /*0440*/  IMAD.IADD R0, R2, 0x1, -R3 ;  /* 0x0000000102007824 */ /* 0x000fe200078e0a03 */
[----:B------:R-:W-:Y:S01]  /*0450*/  @!UP1 UMOV UR9, 0x400 ;  /* 0x0000040000099882 */ /* 0x000fe20000000000 */
[----:B------:R-:W-:Y:S01]  /*0460*/  VOTEU.ALL UP2, P1 ;  /* 0x00000000003f7886 */ /* 0x000fe20000840000 */
[----:B------:R-:W-:Y:S01]  /*0470*/  VOTEU.ALL UP3, P1 ;  /* 0x00000000003f7886 */ /* 0x000fe20000860000 */
[----:B------:R-:W-:Y:S01]  /*0480*/  VOTEU.ALL UP4, P1 ;  /* 0x00000000003f7886 */ /* 0x000fe20000880000 */
[----:B------:R-:W5:Y:S01]  /*0490*/  @!UP1 S2UR UR10, SR_CgaCtaId ;  /* 0x00000000000a99c3 */ /* 0x000f620000008800 */
[----:B------:R-:W-:Y:S01]  /*04a0*/  VOTEU.ALL UP5, P1 ;  /* 0x00000000003f7886 */ /* 0x000fe200008a0000 */
[----:B------:R-:W-:-:S04]  /*04b0*/  SHF.R.S32.HI R3, RZ, 0x1f, R4 ;  /* 0x0000001fff037819 */ /* 0x000fc80000011404 */
[----:B------:R-:W-:-:S04]  /*04c0*/  LEA.HI R3, R3, R4, RZ, 0x7 ;  /* 0x0000000403037211 */ /* 0x000fc800078f38ff */
[----:B------:R-:W-:-:S05]  /*04d0*/  LOP3.LUT R3, R3, 0xffffff80, RZ, 0xc0, !PT ;  /* 0xffffff8003037812 */ /* 0x000fca00078ec0ff */
[----:B------:R-:W-:Y:S01]  /*04e0*/  IMAD.IADD R3, R4, 0x1, -R3 ;  /* 0x0000000104037824 */ /* 0x000fe200078e0a03 */
[----:B-1----:R-:W-:Y:S02]  /*04f0*/  @!UP0 ULEA UR8, UR7, UR6, 0x18 ;  /* 0x0000000607088291 */ /* 0x002fe4000f8ec03f */
[----:B------:R-:W-:-:S04]  /*0500*/  @!UP1 UIADD3 UR6, -UR11, 0x100000, URZ ;  /* 0x001000000b069890 */ /* 0x000fc8000fffe13f */
[----:B------:R-:W-:Y:S02]  /*0510*/  @!UP1 USHF.L.U32 UR7, UR6, 0xb, URZ ;  /* 0x0000000b06079899 */ /* 0x000fe4000800063f */
[----:B------:R-:W-:Y:S01]  /*0520*/  @!UP1 USHF.L.U32 UR6, UR6, 0x1, URZ ;  /* 0x0000000106069899 */ /* 0x000fe2000800063f */
[----:B------:R-:W-:Y:S01]  /*0530*/  VOTEU.ALL UP0, P0 ;  /* 0x00000000003f7886 */ /* 0x000fe20000000000 */
[----:B-----5:R-:W-:Y:S01]  /*0540*/  @!UP1 ULEA UR9, UR10, UR9, 0x18 ;  /* 0x000000090a099291 */ /* 0x020fe2000f8ec03f */
[----:B------:R-:W-:Y:S02]  /*0550*/  VOTEU.ALL UP1, P0 ;  /* 0x00000000003f7886 */ /* 0x000fe40000020000 */
[----:B------:R-:W-:Y:S01]  /*0560*/  ULDC.64 UR10, c[0x0][0x598] ;  /* 0x00016600000a7ab9 */ /* 0x000fe20000000a00 */
[----:B------:R-:W-:Y:S01]  /*0570*/  ISETP.NE.AND P0, PT, R0, 0x3, PT ;  /* 0x000000030000780c */ /* 0x000fe20003f05270 */
[----:B------:R-:W1:Y:S02]  /*0580*/  FENCE.VIEW.ASYNC.S ;  /* 0x00000000000073c6 */ /* 0x000e640000000000 */
[----:B-1----:R1:W2:Y:S01]  /*0590*/  @!UP0 SYNCS.EXCH.64 URZ, [UR8+0x60], UR4 ;  /* 0x00006004083f85b2 */ /* 0x0022a20008000100 */
[----:B------:R-:W-:-:S02]  /*05a0*/  ISETP.NE.U32.AND P1, PT, RZ, UR10, PT ;  /* 0x0000000aff007c0c */ /* 0x000fc4000bf25070 */
[----:B------:R-:W-:Y:S02]  /*05b0*/  ISETP.EQ.OR P0, PT, R0, RZ, !P0 ;  /* 0x000000ff0000720c */ /* 0x000fe40004702670 */
[----:B------:R-:W-:Y:S02]  /*05c0*/  ISETP.NE.AND.EX P1, PT, RZ, UR11, PT, P1 ;  /* 0x0000000bff007c0c */ /* 0x000fe4000bf25310 */
[----:B------:R-:W-:-:S04]  /*05d0*/  ISETP.EQ.AND P0, PT, R8, RZ, P0 ;  /* 0x000000ff0800720c */ /* 0x000fc80000702270 */
[----:B------:R-:W-:-:S04]  /*05e0*/  SEL R16, RZ, 0x1, !P0 ;  /* 0x00000001ff107807 */ /* 0x000fc80004000000 */
[----:B------:R-:W-:Y:S01]  /*05f0*/  SEL R16, R16, 0x2, P3 ;  /* 0x0000000210107807 */ /* 0x000fe20001800000 */
[----:B------:R1:W2:Y:S01]  /*0600*/  @!UP1 SYNCS.EXCH.64 URZ, [UR8+0x68], UR4 ;  /* 0x00006804083f95b2 */ /* 0x0002a20008000100 */
[----:B------:R-:W-:Y:S01]  /*0610*/  NOP ;  /* 0x0000000000007918 */ /* 0x000fe20000000000 */
[----:B------:R1:W2:Y:S01]  /*0620*/  @!UP2 SYNCS.EXCH.64 URZ, [UR9+0x40], UR6 ;  /* 0x00004006093fa5b2 */ /* 0x0002a20008000100 */
[----:B------:R1:W2:Y:S01]  /*0630*/  @!UP3 SYNCS.EXCH.64 URZ, [UR9+0x48], UR6 ;  /* 0x00004806093fb5b2 */ /* 0x0002a20008000100 */
[----:B------:R1:W2:Y:S01]  /*0640*/  @!UP4 SYNCS.EXCH.64 URZ, [UR9+0x50], UR6 ;  /* 0x00005006093fc5b2 */ /* 0x0002a20008000100 */
[----:B------:R1:W2:Y:S01]  /*0650*/  @!UP5 SYNCS.EXCH.64 URZ, [UR9+0x58], UR6 ;  /* 0x00005806093fd5b2 */ /* 0x0002a20008000100 */
[----:B------:R-:W-:Y:S01]  /*0660*/  NOP ;  /* 0x0000000000007918 */ /* 0x000fe20000000000 */
[----:B--234-:R-:W-:Y:S06]  /*0670*/  BAR.SYNC.DEFER_BLOCKING 0x0 ;  /* 0x0000000000007b1d */ /* 0x01cfec0000010000 */
[----:B01----:R-:W-:Y:S05]  /*0680*/  @!P1 BRA `(.L_x_3) ;  /* 0x00000000001c9947 */ /* 0x003fea0003800000 */
[----:B------:R-:W0:Y:S02]  /*0690*/  LDC.64 R6, c[0x0][0x598] ;  /* 0x00016600ff067b82 */ /* 0x000e240000000a00 */
[----:B0-----:R-:W2:Y:S02]  /*06a0*/  LDG.E.64 R6, desc[UR44][R6.64] ;  /* 0x0000002c06067981 */ /* 0x001ea4000c1e1b00 */
[----:B--2---:R-:W-:-:S04]  /*06b0*/  ISETP.NE.U32.AND P0, PT, R6, RZ, PT ;  /* 0x000000ff0600720c */ /* 0x004fc80003f05070 */
[----:B------:R-:W-:-:S13]  /*06c0*/  ISETP.NE.AND.EX P0, PT, R7, RZ, PT, P0 ;  /* 0x000000ff0700720c */ /* 0x000fda0003f05300 */
[----:B------:R-:W-:Y:S05]  /*06d0*/  @!P0 BRA `(.L_x_3) ;  /* 0x0000000000088947 */ /* 0x000fea0003800000 */
[----:B------:R1:W5:Y:S01]  /*06e0*/  LD.E R112, desc[UR44][R6.64] ;  /* 0x0000002c06707980 */ /* 0x000362000c101900 */
[----:B------:R-:W-:Y:S05]  /*06f0*/  BRA `(.L_x_4) ;  /* 0x0000000000247947 */ /* 0x000fea0003800000 */
.L_x_3:
[----:B------:R-:W-:Y:S02]  /*0700*/  ULDC.64 UR4, c[0x0][0x588] ;  /* 0x0001620000047ab9 */ /* 0x000fe40000000a00 */
[----:B------:R-:W-:-:S04]  /*0710*/  ISETP.NE.U32.AND P0, PT, RZ, UR4, PT ;  /* 0x00000004ff007c0c */ /* 0x000fc8000bf05070 */
[----:B------:R-:W-:-:S13]  /*0720*/  ISETP.NE.AND.EX P0, PT, RZ, UR5, PT, P0 ;  /* 0x00000005ff007c0c */ /* 0x000fda000bf05300 */
[----:B------:R-:W-:Y:S05]  /*0730*/  @!P0 BRA `(.L_x_5) ;  /* 0x00000000000c8947 */ /* 0x000fea0003800000 */
[----:B------:R-:W0:Y:S02]  /*0740*/  LDC.64 R112, c[0x0][0x588] ;  /* 0x00016200ff707b82 */ /* 0x000e240000000a00 */
[----:B0-----:R0:W5:Y:S01]  /*0750*/  LDG.E R112, desc[UR44][R112.64] ;  /* 0x0000002c70707981 */ /* 0x001162000c1e1900 */
[----:B------:R-:W-:Y:S05]  /*0760*/  BRA `(.L_x_4) ;  /* 0x0000000000087947 */ /* 0x000fea0003800000 */
.L_x_5:
[----:B------:R-:W-:Y:S02]  /*0770*/  ULDC UR4, c[0x0][0x580] ;  /* 0x0001600000047ab9 */ /* 0x000fe40000000800 */
[----:B------:R-:W-:-:S07]  /*0780*/  IMAD.U32 R112, RZ, RZ, UR4 ;  /* 0x00000004ff707e24 */ /* 0x000fce000f8e00ff */
.L_x_4:
[----:B------:R-:W-:Y:S02]  /*0790*/  ULDC.64 UR4, c[0x0][0x5a0] ;  /* 0x0001680000047ab9 */ /* 0x000fe40000000a00 */
[----:B------:R-:W-:-:S04]  /*07a0*/  ISETP.NE.U32.AND P0, PT, RZ, UR4, PT ;  /* 0x00000004ff007c0c */ /* 0x000fc8000bf05070 */
[----:B------:R-:W-:-:S13]  /*07b0*/  ISETP.NE.AND.EX P0, PT, RZ, UR5, PT, P0 ;  /* 0x00000005ff007c0c */ /* 0x000fda000bf05300 */
[----:B------:R-:W-:Y:S05]  /*07c0*/  @!P0 BRA `(.L_x_6) ;  /* 0x00000000001c8947 */ /* 0x000fea0003800000 */
[----:B-1----:R-:W1:Y:S02]  /*07d0*/  LDC.64 R6, c[0x0][0x5a0] ;  /* 0x00016800ff067b82 */ /* 0x002e640000000a00 */
[----:B-1----:R-:W2:Y:S02]  /*07e0*/  LDG.E.64 R6, desc[UR44][R6.64] ;  /* 0x0000002c06067981 */ /* 0x002ea4000c1e1b00 */
[----:B--2---:R-:W-:-:S04]  /*07f0*/  ISETP.NE.U32.AND P0, PT, R6, RZ, PT ;  /* 0x000000ff0600720c */ /* 0x004fc80003f05070 */
[----:B------:R-:W-:-:S13]  /*0800*/  ISETP.NE.AND.EX P0, PT, R7, RZ, PT, P0 ;  /* 0x000000ff0700720c */ /* 0x000fda0003f05300 */
[----:B------:R-:W-:Y:S05]  /*0810*/  @!P0 BRA `(.L_x_6) ;  /* 0x0000000000088947 */ /* 0x000fea0003800000 */
[----:B0-----:R2:W5:Y:S01]  /*0820*/  LD.E R113, desc[UR44][R6.64] ;  /* 0x0000002c06717980 */ /* 0x001562000c101900 */
[----:B------:R-:W-:Y:S05]  /*0830*/  BRA `(.L_x_7) ;  /* 0x0000000000247947 */ /* 0x000fea0003800000 */
.L_x_6:
[----:B------:R-:W-:Y:S02]  /*0840*/  ULDC.64 UR4, c[0x0][0x590] ;  /* 0x0001640000047ab9 */ /* 0x000fe40000000a00 */
[----:B------:R-:W-:-:S04]  /*0850*/  ISETP.NE.U32.AND P0, PT, RZ, UR4, PT ;  /* 0x00000004ff007c0c */ /* 0x000fc8000bf05070 */
[----:B------:R-:W-:-:S13]  /*0860*/  ISETP.NE.AND.EX P0, PT, RZ, UR5, PT, P0 ;  /* 0x00000005ff007c0c */ /* 0x000fda000bf05300 */
[----:B------:R-:W-:Y:S05]  /*0870*/  @!P0 BRA `(.L_x_8) ;  /* 0x00000000000c8947 */ /* 0x000fea0003800000 */
[----:B-1----:R-:W0:Y:S02]  /*0880*/  LDC.64 R6, c[0x0][0x590] ;  /* 0x00016400ff067b82 */ /* 0x002e240000000a00 */
[----:B0-----:R0:W5:Y:S01]  /*0890*/  LDG.E R113, desc[UR44][R6.64] ;  /* 0x0000002c06717981 */ /* 0x001162000c1e1900 */
[----:B------:R-:W-:Y:S05]  /*08a0*/  BRA `(.L_x_7) ;  /* 0x0000000000087947 */ /* 0x000fea0003800000 */
.L_x_8:
[----:B------:R-:W-:Y:S02]  /*08b0*/  ULDC UR4, c[0x0][0x584] ;  /* 0x0001610000047ab9 */ /* 0x000fe40000000800 */
[----:B0-----:R-:W-:-:S07]  /*08c0*/  IMAD.U32 R113, RZ, RZ, UR4 ;  /* 0x00000004ff717e24 */ /* 0x001fce000f8e00ff */
.L_x_7:
[----:B------:R-:W3:Y:S01]  /*08d0*/  LDC R2, c[0x0][0x65c] ;  /* 0x00019700ff027b82 */ /* 0x000ee20000000800 */
[----:B------:R-:W4:Y:S01]  /*08e0*/  S2R R14, SR_CTAID.Y ;  /* 0x00000000000e7919 */ /* 0x000f220000002600 */
[----:B------:R-:W-:Y:S01]  /*08f0*/  ULDC UR6, c[0x0][0x28c] ;  /* 0x0000a30000067ab9 */ /* 0x000fe20000000800 */
[----:B------:R-:W-:Y:S01]  /*0900*/  ISETP.NE.AND P0, PT, R8, 0x2, PT ;  /* 0x000000020800780c */ /* 0x000fe20003f05270 */
[----:B------:R-:W-:Y:S01]  /*0910*/  UIADD3 UR6, UR6, 0x7f, URZ ;  /* 0x0000007f06067890 */ /* 0x000fe2000fffe03f */
[----:B012---:R-:W0:Y:S01]  /*0920*/  S2R R6, SR_CTAID.X ;  /* 0x0000000000067919 */ /* 0x007e220000002500 */
[----:B------:R-:W-:Y:S01]  /*0930*/  IMAD.MOV.U32 R7, RZ, RZ, RZ ;  /* 0x000000ffff077224 */ /* 0x000fe200078e00ff */
[----:B------:R-:W-:Y:S01]  /*0940*/  UMOV UR36, URZ ;  /* 0x0000003f00247c82 */ /* 0x000fe20008000000 */
[----:B------:R-:W-:Y:S01]  /*0950*/  USHF.R.S32.HI UR7, URZ, 0x1f, UR6 ;  /* 0x0000001f3f077899 */ /* 0x000fe20008011406 */
[----:B------:R-:W-:Y:S01]  /*0960*/  UMOV UR37, URZ ;  /* 0x0000003f00257c82 */ /* 0x000fe20008000000 */
[----:B------:R-:W-:-:S02]  /*0970*/  ULDC.64 UR8, c[0x0][0x650] ;  /* 0x0001940000087ab9 */ /* 0x000fc40000000a00 */
[----:B------:R-:W-:-:S04]  /*0980*/  ULEA.HI UR7, UR7, UR6, URZ, 0x7 ;  /* 0x0000000607077291 */ /* 0x000fc8000f8f383f */
[----:B------:R-:W-:Y:S01]  /*0990*/  USHF.R.S32.HI UR38, URZ, 0x7, UR7 ;  /* 0x000000073f267899 */ /* 0x000fe20008011407 */
[----:B---3--:R-:W-:-:S13]  /*09a0*/  ISETP.NE.AND P1, PT, R2, 0x1, PT ;  /* 0x000000010200780c */ /* 0x008fda0003f25270 */
[----:B------:R-:W0:Y:S01]  /*09b0*/  @P1 LDC R19, c[0x0][0x10] ;  /* 0x00000400ff131b82 */ /* 0x000e220000000800 */
[----:B----4-:R-:W-:Y:S02]  /*09c0*/  @P1 IMAD.MOV.U32 R8, RZ, RZ, R14 ;  /* 0x000000ffff081224 */ /* 0x010fe400078e000e */
[----:B------:R-:W-:Y:S02]  /*09d0*/  @P1 IMAD.MOV.U32 R9, RZ, RZ, RZ ;  /* 0x000000ffff091224 */ /* 0x000fe400078e00ff */
[----:B------:R-:W-:-:S03]  /*09e0*/  @P1 IMAD.MOV.U32 R17, RZ, RZ, RZ ;  /* 0x000000ffff111224 */ /* 0x000fc600078e00ff */
[----:B------:R-:W1:Y:S01]  /*09f0*/  @!P1 LDC R11, c[0x0][0xc] ;  /* 0x00000300ff0b9b82 */ /* 0x000e620000000800 */
[----:B------:R-:W-:Y:S01]  /*0a00*/  ULDC UR4, c[0x0][0xc] ;  /* 0x0000030000047ab9 */ /* 0x000fe20000000800 */
[----:B------:R-:W-:Y:S02]  /*0a10*/  ULDC UR5, c[0x0][0x10] ;  /* 0x0000040000057ab9 */ /* 0x000fe40000000800 */
[----:B------:R-:W-:-:S04]  /*0a20*/  UIMAD.WIDE.U32 UR4, UR4, UR5, URZ ;  /* 0x00000005040472a5 */ /* 0x000fc8000f8e003f */
[----:B------:R-:W2:Y:S01]  /*0a30*/  LDC R2, c[0x0][0x14] ;  /* 0x00000500ff027b82 */ /* 0x000ea20000000800 */
[----:B0-----:R-:W-:-:S04]  /*0a40*/  @P1 IMAD.WIDE.U32 R18, R6, R19, R8 ;  /* 0x0000001306121225 */ /* 0x001fc800078e0008 */
[----:B------:R-:W-:Y:S02]  /*0a50*/  @P1 IMAD.IADD R17, R19, 0x1, R17 ;  /* 0x0000000113111824 */ /* 0x000fe400078e0211 */
[----:B-1----:R-:W-:-:S04]  /*0a60*/  @!P1 IMAD.WIDE.U32 R8, R11, R14, R6 ;  /* 0x0000000e0b089225 */ /* 0x002fc800078e0006 */
[----:B------:R-:W-:Y:S02]  /*0a70*/  @!P1 IMAD.MOV.U32 R18, RZ, RZ, R8 ;  /* 0x000000ffff129224 */ /* 0x000fe400078e0008 */
[----:B------:R-:W-:Y:S02]  /*0a80*/  @!P1 IMAD.MOV.U32 R17, RZ, RZ, R9 ;  /* 0x000000ffff119224 */ /* 0x000fe400078e0009 */
[----:B--2---:R-:W-:-:S04]  /*0a90*/  IMAD.WIDE.U32 R12, R2, UR4, RZ ;  /* 0x00000004020c7c25 */ /* 0x004fc8000f8e00ff */
[----:B------:R-:W-:Y:S01]  /*0aa0*/  IMAD R23, R2, UR5, RZ ;  /* 0x0000000502177c24 */ /* 0x000fe2000f8e02ff */
[----:B------:R0:W-:Y:S03]  /*0ab0*/  STL.64 [R1], R12 ;  /* 0x0000000c01007387 */ /* 0x0001e60000100a00 */
[----:B------:R-:W-:Y:S01]  /*0ac0*/  IMAD.IADD R23, R13, 0x1, R23 ;  /* 0x000000010d177824 */ /* 0x000fe200078e0217 */
[----:B------:R-:W-:Y:S06]  /*0ad0*/  @P0 BRA `(.L_x_9) ;  /* 0x0000000000200947 */ /* 0x000fec0003800000 */
[----:B------:R-:W-:Y:S01]  /*0ae0*/  UISETP.GE.U32.AND UP0, UPT, UR38, 0x3, UPT ;  /* 0x000000032600788c */ /* 0x000fe2000bf06070 */
[----:B------:R-:W-:Y:S01]  /*0af0*/  IADD3 R18, P0, R18, R12, RZ ;  /* 0x0000000c12127210 */ /* 0x000fe20007f1e0ff */
[----:B------:R-:W-:Y:S01]  /*0b00*/  UIMAD.WIDE.U32 UR4, UR38, -0x55555555, URZ ;  /* 0xaaaaaaab260478a5 */ /* 0x000fe2000f8e003f */
[----:B------:R-:W-:-:S03]  /*0b10*/  UMOV UR37, URZ ;  /* 0x0000003f00257c82 */ /* 0x000fc60008000000 */
[----:B------:R-:W-:Y:S01]  /*0b20*/  USHF.R.U32.HI UR4, URZ, 0x1, UR5 ;  /* 0x000000013f047899 */ /* 0x000fe20008011605 */
[----:B------:R-:W-:-:S03]  /*0b30*/  IMAD.X R17, R23, 0x1, R17, P0 ;  /* 0x0000000117117824 */ /* 0x000fc600000e0611 */
[----:B------:R-:W-:Y:S02]  /*0b40*/  UIMAD UR36, UR4, -0x3, UR38 ;  /* 0xfffffffd042478a4 */ /* 0x000fe4000f8e0226 */
[----:B------:R-:W-:-:S12]  /*0b50*/  @UP0 ULOP3.LUT UR37, UR4, 0x1, URZ, 0xc0, !UPT ;  /* 0x0000000104250892 */ /* 0x000fd8000f8ec03f */
.L_x_9:
[----:B------:R-:W-:Y:S01]  /*0b60*/  ISETP.GE.U32.AND P0, PT, R18, UR8, PT ;  /* 0x0000000812007c0c */ /* 0x000fe2000bf06070 */
[----:B------:R-:W-:Y:S01]  /*0b70*/  IMAD.MOV.U32 R19, RZ, RZ, -0x1 ;  /* 0xffffffffff137424 */ /* 0x000fe200078e00ff */
[----:B------:R-:W-:Y:S01]  /*0b80*/  PRMT R8, RZ, 0x7610, R8 ;  /* 0x00007610ff087816 */ /* 0x000fe20000000008 */
[----:B------:R-:W-:Y:S01]  /*0b90*/  IMAD.MOV.U32 R22, RZ, RZ, -0x1 ;  /* 0xffffffffff167424 */ /* 0x000fe200078e00ff */
[----:B------:R-:W-:Y:S01]  /*0ba0*/  ISETP.GE.U32.AND.EX P0, PT, R17, UR9, PT, P0 ;  /* 0x0000000911007c0c */ /* 0x000fe2000bf06100 */
[----:B------:R-:W-:-:S12]  /*0bb0*/  IMAD.MOV.U32 R2, RZ, RZ, -0x1 ;  /* 0xffffffffff027424 */ /* 0x000fd800078e00ff */
[----:B------:R-:W-:Y:S05]  /*0bc0*/  @P0 BRA `(.L_x_10) ;  /* 0x00000004005c0947 */ /* 0x000fea0003800000 */
[----:B------:R-:W1:Y:S01]  /*0bd0*/  LDC.64 R20, c[0x0][0x628] ;  /* 0x00018a00ff147b82 */ /* 0x000e620000000a00 */
[----:B------:R-:W-:Y:S02]  /*0be0*/  IMAD.MOV.U32 R8, RZ, RZ, R18 ;  /* 0x000000ffff087224 */ /* 0x000fe400078e0012 */
[----:B------:R-:W-:-:S05]  /*0bf0*/  IMAD.MOV.U32 R9, RZ, RZ, R17 ;  /* 0x000000ffff097224 */ /* 0x000fca00078e0011 */
[----:B------:R-:W2:Y:S08]  /*0c00*/  LDC R2, c[0x0][0x630] ;  /* 0x00018c00ff027b82 */ /* 0x000eb00000000800 */
[----:B------:R-:W3:Y:S01]  /*0c10*/  LDC.64 R24, c[0x0][0x620] ;  /* 0x00018800ff187b82 */ /* 0x000ee20000000a00 */
[----:B-1----:R-:W-:-:S04]  /*0c20*/  ISETP.NE.U32.AND P0, PT, R20, RZ, PT ;  /* 0x000000ff1400720c */ /* 0x002fc80003f05070 */
[----:B------:R-:W-:-:S13]  /*0c30*/  ISETP.NE.AND.EX P0, PT, R21, RZ, PT, P0 ;  /* 0x000000ff1500720c */ /* 0x000fda0003f05300 */
[----:B--23--:R-:W-:Y:S05]  /*0c40*/  @!P0 BRA `(.L_x_11) ;  /* 0x0000000000288947 */ /* 0x00cfea0003800000 */
[----:B0-----:R-:W0:Y:S02]  /*0c50*/  LDC R13, c[0x0][0x634] ;  /* 0x00018d00ff0d7b82 */ /* 0x001e240000000800 */
[----:B0-----:R-:W-:-:S05]  /*0c60*/  IADD3 R13, P0, R18, R13, RZ ;  /* 0x0000000d120d7210 */ /* 0x001fca0007f1e0ff */
[----:B------:R-:W-:-:S04]  /*0c70*/  IMAD.X R15, RZ, RZ, R17, P0 ;  /* 0x000000ffff0f7224 */ /* 0x000fc800000e0611 */
[----:B------:R-:W-:-:S04]  /*0c80*/  IMAD.WIDE.U32 R8, R15, R20, RZ ;  /* 0x000000140f087225 */ /* 0x000fc800078e00ff */
[----:B------:R-:W-:-:S04]  /*0c90*/  IMAD.WIDE.U32 R10, P0, R13, R21, R8 ;  /* 0x000000150d0a7225 */ /* 0x000fc80007800008 */
[----:B------:R-:W-:-:S04]  /*0ca0*/  IMAD.WIDE.U32 R8, R13, R20, RZ ;  /* 0x000000140d087225 */ /* 0x000fc800078e00ff */
[----:B------:R-:W-:Y:S01]  /*0cb0*/  IMAD.X R13, RZ, RZ, RZ, P0 ;  /* 0x000000ffff0d7224 */ /* 0x000fe200000e06ff */
[----:B------:R-:W-:Y:S01]  /*0cc0*/  IADD3 RZ, P0, R9, R10, RZ ;  /* 0x0000000a09ff7210 */ /* 0x000fe20007f1e0ff */
[----:B------:R-:W-:-:S04]  /*0cd0*/  IMAD.MOV.U32 R12, RZ, RZ, R11 ;  /* 0x000000ffff0c7224 */ /* 0x000fc800078e000b */
[----:B------:R-:W-:-:S08]  /*0ce0*/  IMAD.WIDE.U32.X R8, R15, R21, R12, P0 ;  /* 0x000000150f087225 */ /* 0x000fd000000e040c */
.L_x_11:
[-CC-:B------:R-:W-:Y:S01]  /*0cf0*/  SHF.R.U64 R31, R8, R2.reuse, R9.reuse ;  /* 0x00000002081f7219 */ /* 0x180fe20000001209 */
[----:B0-----:R-:W0:Y:S01]  /*0d00*/  LDC R12, c[0x0][0x618] ;  /* 0x00018600ff0c7b82 */ /* 0x001e220000000800 */
[----:B------:R-:W-:Y:S01]  /*0d10*/  SHF.R.U32.HI R7, RZ, R2, R9 ;  /* 0x00000002ff077219 */ /* 0x000fe20000011609 */
[----:B------:R-:W-:Y:S01]  /*0d20*/  ULDC UR4, c[0x0][0x150] ;  /* 0x0000540000047ab9 */ /* 0x000fe20000000800 */
[----:B------:R-:W-:Y:S01]  /*0d30*/  IADD3 R11, P0, RZ, -R31, RZ ;  /* 0x8000001fff0b7210 */ /* 0x000fe20007f1e0ff */
[----:B------:R-:W-:Y:S01]  /*0d40*/  IMAD.MOV.U32 R19, RZ, RZ, R17 ;  /* 0x000000ffff137224 */ /* 0x000fe200078e0011 */
[----:B------:R-:W-:-:S03]  /*0d50*/  I2FP.F32.U32 R2, R6 ;  /* 0x0000000600027245 */ /* 0x000fc60000201000 */
[----:B------:R-:W1:Y:S01]  /*0d60*/  LDC.64 R26, c[0x0][0x640] ;  /* 0x00019000ff1a7b82 */ /* 0x000e620000000a00 */
[----:B------:R-:W-:Y:S02]  /*0d70*/  IMAD.X R13, RZ, RZ, ~R7, P0 ;  /* 0x000000ffff0d7224 */ /* 0x000fe400000e0e07 */
[----:B------:R-:W-:Y:S01]  /*0d80*/  FMUL R2, R2, UR4 ;  /* 0x0000000402027c20 */ /* 0x000fe20008400000 */
[----:B------:R-:W-:Y:S01]  /*0d90*/  IMAD.WIDE.U32 R8, R11, R24, R18 ;  /* 0x000000180b087225 */ /* 0x000fe200078e0012 */
[----:B------:R-:W-:-:S03]  /*0da0*/  ULDC UR4, c[0x0][0x154] ;  /* 0x0000550000047ab9 */ /* 0x000fc60000000800 */
[----:B------:R-:W-:Y:S01]  /*0db0*/  IMAD R10, R13, R24, RZ ;  /* 0x000000180d0a7224 */ /* 0x000fe200078e02ff */
[----:B------:R-:W2:Y:S01]  /*0dc0*/  LDC R7, c[0x0][0x144] ;  /* 0x00005100ff077b82 */ /* 0x000ea20000000800 */
[----:B------:R-:W3:Y:S02]  /*0dd0*/  F2I.U32.TRUNC.NTZ R2, R2 ;  /* 0x0000000200027305 */ /* 0x000ee4000020f000 */
[----:B------:R-:W-:-:S04]  /*0de0*/  IMAD R11, R11, R25, R10 ;  /* 0x000000190b0b7224 */ /* 0x000fc800078e020a */
[----:B------:R-:W-:Y:S01]  /*0df0*/  IMAD.IADD R9, R9, 0x1, R11 ;  /* 0x0000000109097824 */ /* 0x000fe200078e020b */
[----:B------:R-:W4:Y:S01]  /*0e00*/  LDC R22, c[0x0][0x608] ;  /* 0x00018200ff167b82 */ /* 0x000f220000000800 */
[----:B------:R-:W-:-:S03]  /*0e10*/  IMAD.MOV.U32 R11, RZ, RZ, -0x1 ;  /* 0xffffffffff0b7424 */ /* 0x000fc600078e00ff */
[--C-:B0-----:R-:W-:Y:S02]  /*0e20*/  SHF.R.U64 R20, R8, R12, R9.reuse ;  /* 0x0000000c08147219 */ /* 0x101fe40000001209 */
[----:B------:R-:W-:Y:S02]  /*0e30*/  I2FP.F32.U32 R8, R14 ;  /* 0x0000000e00087245 */ /* 0x000fe40000201000 */
[----:B------:R-:W0:Y:S01]  /*0e40*/  LDC R24, c[0x0][0x658] ;  /* 0x00019600ff187b82 */ /* 0x000e220000000800 */
[----:B-1----:R-:W-:Y:S01]  /*0e50*/  ISETP.NE.U32.AND P0, PT, R26, RZ, PT ;  /* 0x000000ff1a00720c */ /* 0x002fe20003f05070 */
[----:B---3--:R-:W-:Y:S02]  /*0e60*/  IMAD.MOV R10, RZ, RZ, -R2 ;  /* 0x000000ffff0a7224 */ /* 0x008fe400078e0a02 */
[----:B------:R-:W-:Y:S01]  /*0e70*/  FMUL R8, R8, UR4 ;  /* 0x0000000408087c20 */ /* 0x000fe20008400000 */
[----:B------:R-:W-:Y:S02]  /*0e80*/  SHF.R.U32.HI R9, RZ, R12, R9 ;  /* 0x0000000cff097219 */ /* 0x000fe40000011609 */
[----:B------:R-:W-:Y:S01]  /*0e90*/  ISETP.NE.AND.EX P0, PT, R27, RZ, PT, P0 ;  /* 0x000000ff1b00720c */ /* 0x000fe20003f05300 */
[----:B------:R1:W3:Y:S01]  /*0ea0*/  F2I.U32.TRUNC.NTZ R15, R8 ;  /* 0x00000008000f7305 */ /* 0x0002e2000020f000 */
[----:B------:R-:W1:Y:S01]  /*0eb0*/  LDC R19, c[0x0][0x148] ;  /* 0x00005200ff137b82 */ /* 0x000e620000000800 */
[----:B--2---:R-:W-:-:S07]  /*0ec0*/  IMAD R2, R7, R10, R6 ;  /* 0x0000000a07027224 */ /* 0x004fce00078e0206 */
[----:B------:R-:W2:Y:S01]  /*0ed0*/  LDC R25, c[0x0][0x600] ;  /* 0x00018000ff197b82 */ /* 0x000ea20000000800 */
[-CC-:B----4-:R-:W-:Y:S02]  /*0ee0*/  SHF.R.U64 R32, R20, R22.reuse, R9.reuse ;  /* 0x0000001614207219 */ /* 0x190fe40000001209 */
[----:B------:R-:W-:Y:S01]  /*0ef0*/  SHF.R.U32.HI R7, RZ, R22, R9 ;  /* 0x00000016ff077219 */ /* 0x000fe20000011609 */
[----:B------:R-:W-:-:S04]  /*0f00*/  IMAD.MOV.U32 R9, RZ, RZ, 0x1 ;  /* 0x00000001ff097424 */ /* 0x000fc800078e00ff */
[----:B------:R-:W4:Y:S01]  /*0f10*/  LDC R28, c[0x0][0x648] ;  /* 0x00019200ff1c7b82 */ /* 0x000f220000000800 */
[-C--:B0-----:R-:W-:Y:S02]  /*0f20*/  SHF.L.U32 R6, R11, R24.reuse, RZ ;  /* 0x000000180b067219 */ /* 0x081fe400000006ff */
[--C-:B------:R-:W-:Y:S02]  /*0f30*/  SHF.R.U64 R22, R32, R24, R7.reuse ;  /* 0x0000001820167219 */ /* 0x100fe40000001207 */
[----:B------:R-:W-:Y:S02]  /*0f40*/  LOP3.LUT R13, RZ, R6, RZ, 0x33, !PT ;  /* 0x00000006ff0d7212 */ /* 0x000fe400078e33ff */
[-C--:B------:R-:W-:Y:S01]  /*0f50*/  SHF.R.U32.HI R7, RZ, R24.reuse, R7 ;  /* 0x00000018ff077219 */ /* 0x080fe20000011607 */
[----:B------:R-:W0:Y:S01]  /*0f60*/  LDC R29, c[0x0][0x638] ;  /* 0x00018e00ff1d7b82 */ /* 0x000e220000000800 */
[----:B------:R-:W-:Y:S01]  /*0f70*/  SHF.L.U32 R12, R9, R24, RZ ;  /* 0x00000018090c7219 */ /* 0x000fe200000006ff */
[----:B------:R-:W-:-:S06]  /*0f80*/  IMAD.MOV.U32 R6, RZ, RZ, R22 ;  /* 0x000000ffff067224 */ /* 0x000fcc00078e0016 */
[----:B------:R-:W0:Y:S01]  /*0f90*/  LDC R30, c[0x0][0x610] ;  /* 0x00018400ff1e7b82 */ /* 0x000e220000000800 */
[----:B-1-3--:R-:W-:Y:S05]  /*0fa0*/  @!P0 BRA `(.L_x_12) ;  /* 0x0000000000288947 */ /* 0x00afea0003800000 */
[----:B------:R-:W1:Y:S02]  /*0fb0*/  LDC R11, c[0x0][0x64c] ;  /* 0x00019300ff0b7b82 */ /* 0x000e640000000800 */
[----:B-1----:R-:W-:-:S05]  /*0fc0*/  IADD3 R11, P0, R22, R11, RZ ;  /* 0x0000000b160b7210 */ /* 0x002fca0007f1e0ff */
        /* <DEDUP_REMOVED lines=8> */
.L_x_12:
[----:B----4-:R-:W-:Y:S01]  /*1050*/  SHF.R.U64 R6, R6, R28, R7 ;  /* 0x0000001c06067219 */ /* 0x010fe20000001207 */
[----:B--2---:R-:W-:Y:S01]  /*1060*/  VIADD R7, R25, 0xffffffff ;  /* 0xffffffff19077836 */ /* 0x004fe20000000000 */
[----:B------:R-:W-:Y:S01]  /*1070*/  LOP3.LUT R13, R32, R13, RZ, 0xc0, !PT ;  /* 0x0000000d200d7212 */ /* 0x000fe200078ec0ff */
[----:B------:R-:W-:Y:S02]  /*1080*/  IMAD.MOV R15, RZ, RZ, -R15 ;  /* 0x000000ffff0f7224 */ /* 0x000fe400078e0a0f */
[----:B------:R-:W-:Y:S01]  /*1090*/  IMAD.MOV R8, RZ, RZ, -R6 ;  /* 0x000000ffff087224 */ /* 0x000fe200078e0a06 */
[----:B------:R-:W-:Y:S01]  /*10a0*/  LOP3.LUT R7, R20, R7, RZ, 0xc0, !PT ;  /* 0x0000000714077212 */ /* 0x000fe200078ec0ff */
[----:B------:R-:W-:Y:S02]  /*10b0*/  IMAD R13, R12, R6, R13 ;  /* 0x000000060c0d7224 */ /* 0x000fe400078e020d */
[----:B------:R-:W-:Y:S02]  /*10c0*/  @P1 IMAD R2, R19, R15, R14 ;  /* 0x0000000f13021224 */ /* 0x000fe400078e020e */
[----:B0-----:R-:W-:-:S02]  /*10d0*/  IMAD R6, R8, R29, R22 ;  /* 0x0000001d08067224 */ /* 0x001fc400078e0216 */
[----:B------:R-:W-:Y:S02]  /*10e0*/  IMAD R2, R13, R30, R2 ;  /* 0x0000001e0d027224 */ /* 0x000fe400078e0202 */
[----:B------:R-:W-:Y:S02]  /*10f0*/  IMAD R19, R6, R25, R7 ;  /* 0x0000001906137224 */ /* 0x000fe400078e0207 */
[----:B------:R-:W-:-:S03]  /*1100*/  IMAD.MOV.U32 R8, RZ, RZ, 0x1 ;  /* 0x00000001ff087424 */ /* 0x000fc600078e00ff */
[----:B------:R-:W-:Y:S02]  /*1110*/  SEL R22, R19, R2, !P1 ;  /* 0x0000000213167207 */ /* 0x000fe40004800000 */
[----:B------:R-:W-:Y:S01]  /*1120*/  SEL R19, R2, R19, !P1 ;  /* 0x0000001302137207 */ /* 0x000fe20004800000 */
[----:B------:R-:W-:-:S07]  /*1130*/  IMAD.MOV.U32 R2, RZ, RZ, R31 ;  /* 0x000000ffff027224 */ /* 0x000fce00078e001f */
.L_x_10:
[----:B------:R-:W-:Y:S05]  /*1140*/  @!P2 BRA `(.L_x_13) ;  /* 0x000000b00074a947 */ /* 0x000fea0003800000 */
[----:B------:R-:W-:-:S13]  /*1150*/  ISETP.GT.U32.AND P0, PT, R33, 0x1, PT ;  /* 0x000000012100780c */ /* 0x000fda0003f04070 */
[----:B------:R-:W-:Y:S05]  /*1160*/  @P0 EXIT ;  /* 0x000000000000094d */ /* 0x000fea0003800000 */
.L_x_14:
[----:B------:R-:W-:-:S08]  /*1170*/  NOP ;  /* 0x0000000000007918 */ /* 0x000fd00000000000 */
[----:B------:R-:W1:Y:S02]  /*1180*/  USETMAXREG.TRY_ALLOC.CTAPOOL UP0, 0xe8 ;  /* 0x000000e8000079c8 */ /* 0x000e640008000600 */
[----:B-1----:R-:W-:-:S13]  /*1190*/  PLOP3.LUT P0, PT, PT, PT, UP0, 0x80, 0x0 ;  /* 0x000000000000781c */ /* 0x002fda0003f0f008 */
[----:B------:R-:W-:Y:S05]  /*11a0*/  @!P0 BRA `(.L_x_14) ;  /* 0xfffffffc00f08947 */ /* 0x000fea000383ffff */
[----:B------:R-:W-:-:S13]  /*11b0*/  LOP3.LUT P0, RZ, R8, 0xff, RZ, 0xc0, !PT ;  /* 0x000000ff08ff7812 */ /* 0x000fda000780c0ff */
[----:B------:R-:W-:Y:S05]  /*11c0*/  @!P0 EXIT ;  /* 0x000000000000894d */ /* 0x000fea0003800000 */
[----:B------:R-:W1:Y:S01]  /*11d0*/  S2UR UR4, SR_CgaCtaId ;  /* 0x00000000000479c3 */ /* 0x000e620000008800 */
[----:B------:R-:W-:Y:S01]  /*11e0*/  VIADD R6, R5, 0xffffffff ;  /* 0xffffffff05067836 */ /* 0x000fe20000000000 */
[----:B------:R-:W-:Y:S01]  /*11f0*/  SHF.R.S32.HI R0, RZ, 0x1f, R3 ;  /* 0x0000001fff007819 */ /* 0x000fe20000011403 */
[----:B------:R-:W-:Y:S01]  /*1200*/  UMOV UR40, 0x400 ;  /* 0x0000040000287882 */ /* 0x000fe20000000000 */
[----:B------:R-:W-:Y:S01]  /*1210*/  UISETP.LT.AND UP0, UPT, UR38, 0x1, UPT ;  /* 0x000000012600788c */ /* 0x000fe2000bf01270 */
[----:B------:R-:W-:Y:S01]  /*1220*/  LOP3.LUT R123, R16, 0x1, RZ, 0xfc, !PT ;  /* 0x00000001107b7812 */ /* 0x000fe200078efcff */
[----:B------:R-:W-:Y:S01]  /*1230*/  USHF.L.U32 UR39, UR38, 0x1, URZ ;  /* 0x0000000126277899 */ /* 0x000fe2000800063f */
[----:B------:R-:W-:Y:S01]  /*1240*/  R2UR UR41, R6 ;  /* 0x00000000062972ca */ /* 0x000fe200000e0000 */
[----:B------:R-:W-:Y:S01]  /*1250*/  USEL UR43, UR38, 0x1, UP0 ;  /* 0x00000001262b7887 */ /* 0x000fe20008000000 */
[CC--:B------:R-:W-:Y:S02]  /*1260*/  LEA.HI R4, R0.reuse, R3.reuse, RZ, 0x2 ;  /* 0x0000000300047211 */ /* 0x0c0fe400078f10ff */
[----:B------:R-:W-:Y:S01]  /*1270*/  LEA.HI R0, R0, R3, RZ, 0x5 ;  /* 0x0000000300007211 */ /* 0x000fe200078f28ff */
[----:B------:R-:W-:Y:S01]  /*1280*/  UIADD3 UR43, -UR43, UR38, URZ ;  /* 0x000000262b2b7290 */ /* 0x000fe2000fffe13f */
[----:B------:R-:W-:-:S02]  /*1290*/  SHF.R.S32.HI R114, RZ, 0x2, R4 ;  /* 0x00000002ff727819 */ /* 0x000fc40000011404 */
[----:B------:R-:W-:Y:S02]  /*12a0*/  SHF.R.S32.HI R5, RZ, 0x1f, R4 ;  /* 0x0000001fff057819 */ /* 0x000fe40000011404 */
[----:B------:R-:W-:Y:S02]  /*12b0*/  LOP3.LUT R116, R4, 0xfffffffc, RZ, 0xc0, !PT ;  /* 0xfffffffc04747812 */ /* 0x000fe400078ec0ff */
[----:B------:R-:W-:Y:S01]  /*12c0*/  LEA.HI R5, R5, R114, RZ, 0x3 ;  /* 0x0000007205057211 */ /* 0x000fe200078f18ff */
[----:B------:R-:W-:Y:S01]  /*12d0*/  USHF.L.U32 UR41, UR41, 0x3, URZ ;  /* 0x0000000329297899 */ /* 0x000fe2000800063f */
[----:B------:R-:W-:Y:S01]  /*12e0*/  ISETP.NE.AND P0, PT, R6, RZ, PT ;  /* 0x000000ff0600720c */ /* 0x000fe20003f05270 */
[----:B------:R-:W-:Y:S01]  /*12f0*/  IMAD.IADD R116, R3, 0x1, -R116 ;  /* 0x0000000103747824 */ /* 0x000fe200078e0a74 */
[----:B------:R-:W-:Y:S01]  /*1300*/  LOP3.LUT R5, R5, 0xfffffff8, RZ, 0xc0, !PT ;  /* 0xfffffff805057812 */ /* 0x000fe200078ec0ff */
[----:B-1----:R-:W-:Y:S01]  /*1310*/  ULEA UR40, UR4, UR40, 0x18 ;  /* 0x0000002804287291 */ /* 0x002fe2000f8ec03f */
[----:B------:R-:W-:Y:S01]  /*1320*/  SEL R122, RZ, 0x1, P0 ;  /* 0x00000001ff7a7807 */ /* 0x000fe20000000000 */
[----:B------:R-:W-:Y:S01]  /*1330*/  IMAD.U32 R120, RZ, RZ, UR41 ;  /* 0x00000029ff787e24 */ /* 0x000fe2000f8e00ff */
[----:B------:R-:W-:Y:S01]  /*1340*/  ULDC UR4, c[0x0][0x284] ;  /* 0x0000a10000047ab9 */ /* 0x000fe20000000800 */
[----:B------:R-:W-:Y:S01]  /*1350*/  IMAD.IADD R114, R114, 0x1, -R5 ;  /* 0x0000000172727824 */ /* 0x000fe200078e0a05 */
[----:B------:R-:W-:Y:S01]  /*1360*/  UIADD3 UR42, UR40, 0x40, URZ ;  /* 0x00000040282a7890 */ /* 0x000fe2000fffe03f */
[----:B------:R-:W-:-:S02]  /*1370*/  SHF.R.S32.HI R5, RZ, 0x5, R0 ;  /* 0x00000005ff057819 */ /* 0x000fc40000011400 */
[C---:B------:R-:W-:Y:S02]  /*1380*/  LOP3.LUT R118, R120.reuse, 0x8, RZ, 0xc0, !PT ;  /* 0x0000000878767812 */ /* 0x040fe400078ec0ff */
[--C-:B------:R-:W-:Y:S01]  /*1390*/  SHF.R.S32.HI R115, RZ, 0x1f, R114.reuse ;  /* 0x0000001fff737819 */ /* 0x100fe20000011472 */
[C-C-:B------:R-:W-:Y:S01]  /*13a0*/  IMAD R117, R5.reuse, -0x10, -R114.reuse ;  /* 0xfffffff005757824 */ /* 0x140fe200078e0a72 */
[----:B------:R-:W-:Y:S01]  /*13b0*/  LOP3.LUT R120, R120, 0x8, RZ, 0xc, !PT ;  /* 0x0000000878787812 */ /* 0x000fe200078e0cff */
[----:B------:R-:W-:Y:S01]  /*13c0*/  IMAD.U32 R121, RZ, RZ, UR42 ;  /* 0x0000002aff797e24 */ /* 0x000fe2000f8e00ff */
[----:B------:R-:W-:Y:S01]  /*13d0*/  LOP3.LUT R118, R118, 0x18, RZ, 0x3c, !PT ;  /* 0x0000001876767812 */ /* 0x000fe200078e3cff */
[----:B------:R-:W-:-:S04]  /*13e0*/  IMAD.WIDE R114, R5, 0x10, R114 ;  /* 0x0000001005727825 */ /* 0x000fc800078e0272 */
[----:B------:R-:W-:Y:S02]  /*13f0*/  VIADD R119, R121, UR41 ;  /* 0x0000002979777c36 */ /* 0x000fe40008000000 */
[----:B------:R-:W-:-:S07]  /*1400*/  VIADD R117, R117, UR4 ;  /* 0x0000000475757c36 */ /* 0x000fce0008000000 */
.L_x_210:
[----:B------:R-:W-:Y:S01]  /*1410*/  SHF.L.U32 R0, R122, 0x1f, RZ ;  /* 0x0000001f7a007819 */ /* 0x000fe200000006ff */
[----:B------:R-:W-:Y:S02]  /*1420*/  ULDC UR4, c[0x0][0x28c] ;  /* 0x0000a30000047ab9 */ /* 0x000fe40000000800 */
[----:B------:R-:W-:Y:S01]  /*1430*/  ISETP.LT.AND P1, PT, RZ, UR4, PT ;  /* 0x00000004ff007c0c */ /* 0x000fe2000bf21270 */
[----:B------:R-:W1:Y:S02]  /*1440*/  SYNCS.PHASECHK.TRANS64.TRYWAIT P0, [R121+UR41], R0 ;  /* 0x00000000790075a7 */ /* 0x000e640008000169 */
[----:B-12---:R-:W-:Y:S10]  /*1450*/  @!P0 BRA `(.L_x_15) ;  /* 0x000000bc00b48947 */ /* 0x006ff40003800000 */
.L_x_231:
[----:B------:R-:W-:Y:S05]  /*1460*/  @P1 BRA `(.L_x_16) ;  /* 0x0000000000401947 */ /* 0x000fea0003800000 */
[----:B-1----:R-:W-:Y:S01]  /*1470*/  MOV R0, 0x0 ;  /* 0x0000000000007802 */ /* 0x002fe20000000f00 */
[----:B------:R-:W-:Y:S01]  /*1480*/  ULDC.64 UR4, c[0x4][0x68] ;  /* 0x01001a0000047ab9 */ /* 0x000fe20000000a00 */
[----:B------:R-:W-:Y:S01]  /*1490*/  ULDC.64 UR6, c[0x4][0x8] ;  /* 0x0100020000067ab9 */ /* 0x000fe20000000a00 */
[----:B------:R-:W-:Y:S01]  /*14a0*/  IMAD.U32 R4, RZ, RZ, UR4 ;  /* 0x00000004ff047e24 */ /* 0x000fe2000f8e00ff */
[----:B------:R1:W2:Y:S01]  /*14b0*/  LDC.64 R14, c[0x4][R0] ;  /* 0x01000000000e7b82 */ /* 0x0002a20000000a00 */
[----:B------:R-:W-:Y:S01]  /*14c0*/  IMAD.U32 R5, RZ, RZ, UR5 ;  /* 0x00000005ff057e24 */ /* 0x000fe2000f8e00ff */
[----:B------:R-:W-:Y:S01]  /*14d0*/  ULDC.64 UR4, c[0x4][0x70] ;  /* 0x01001c0000047ab9 */ /* 0x000fe20000000a00 */
[----:B------:R-:W-:Y:S02]  /*14e0*/  IMAD.U32 R10, RZ, RZ, UR6 ;  /* 0x00000006ff0a7e24 */ /* 0x000fe4000f8e00ff */
[----:B------:R-:W-:Y:S02]  /*14f0*/  IMAD.U32 R6, RZ, RZ, UR4 ;  /* 0x00000004ff067e24 */ /* 0x000fe4000f8e00ff */
[----:B------:R-:W-:-:S02]  /*1500*/  IMAD.U32 R7, RZ, RZ, UR5 ;  /* 0x00000005ff077e24 */ /* 0x000fc4000f8e00ff */
[----:B------:R-:W-:Y:S02]  /*1510*/  IMAD.U32 R11, RZ, RZ, UR7 ;  /* 0x00000007ff0b7e24 */ /* 0x000fe4000f8e00ff */
[----:B------:R-:W-:Y:S02]  /*1520*/  IMAD.MOV.U32 R8, RZ, RZ, 0x1e1 ;  /* 0x000001e1ff087424 */ /* 0x000fe400078e00ff */
[----:B0-----:R-:W-:Y:S02]  /*1530*/  IMAD.MOV.U32 R12, RZ, RZ, 0x1 ;  /* 0x00000001ff0c7424 */ /* 0x001fe400078e00ff */
[----:B-1----:R-:W-:-:S07]  /*1540*/  IMAD.MOV.U32 R13, RZ, RZ, RZ ;  /* 0x000000ffff0d7224 */ /* 0x002fce00078e00ff */
[----:B------:R-:W-:-:S07]  /*1550*/  LEPC R20, `(.L_x_16) ;  /* 0x000000001014794e */ /* 0x000fce0000000000 */
[----:B--2--5:R-:W-:Y:S05]  /*1560*/  CALL.ABS.NOINC R14 ;  /* 0x000000000e007343 */ /* 0x024fea0003c00000 */
.L_x_16:
[----:B------:R-:W-:-:S13]  /*1570*/  ISETP.NE.AND P0, PT, R123, 0x3, PT ;  /* 0x000000037b00780c */ /* 0x000fda0003f05270 */
[----:B------:R-:W-:Y:S05]  /*1580*/  @!P0 BRA `(.L_x_17) ;  /* 0x0000000000048947 */ /* 0x000fea0003800000 */
[----:B------:R-:W-:Y:S01]  /*1590*/  BPT.TRAP 0x1 ;  /* 0x000000040000795c */ /* 0x000fe20000300000 */
.L_x_17:
[----:B------:R-:W-:Y:S02]  /*15a0*/  IMAD.U32 R3, RZ, RZ, UR36 ;  /* 0x00000024ff037e24 */ /* 0x000fe4000f8e00ff */
[----:B-1----:R-:W-:-:S03]  /*15b0*/  IMAD.U32 R0, RZ, RZ, UR37 ;  /* 0x00000025ff007e24 */ /* 0x002fc6000f8e00ff */
[----:B------:R-:W-:Y:S02]  /*15c0*/  LEA R3, R3, UR40, 0x3 ;  /* 0x0000002803037c11 */ /* 0x000fe4000f8e18ff */
[----:B------:R-:W-:-:S04]  /*15d0*/  SHF.L.U32 R0, R0, 0x1f, RZ ;  /* 0x0000001f00007819 */ /* 0x000fc800000006ff */
[----:B------:R1:W2:Y:S01]  /*15e0*/  SYNCS.PHASECHK.TRANS64.TRYWAIT P1, [R3+URZ], R0 ;  /* 0x00000000030075a7 */ /* 0x0002a2000802017f */
[----:B------:R-:W-:Y:S05]  /*15f0*/  @!P0 BRA `(.L_x_18) ;  /* 0x0000000000048947 */ /* 0x000fea0003800000 */
[----:B------:R-:W-:Y:S01]  /*1600*/  BPT.TRAP 0x1 ;  /* 0x000000040000795c */ /* 0x000fe20000300000 */
.L_x_18:
[----:B------:R-:W-:-:S05]  /*1610*/  IMAD.U32 R4, RZ, RZ, UR43 ;  /* 0x0000002bff047e24 */ /* 0x000fca000f8e00ff */
[----:B------:R-:W-:Y:S01]  /*1620*/  ISETP.GE.AND P2, PT, R4, 0x1, PT ;  /* 0x000000010400780c */ /* 0x000fe20003f46270 */
[----:B--2---:R-:W-:-:S12]  /*1630*/  @P1 BRA `(.L_x_19) ;  /* 0x0000000000081947 */ /* 0x004fd80003800000 */
[----:B------:R-:W2:Y:S02]  /*1640*/  SYNCS.PHASECHK.TRANS64.TRYWAIT P1, [R3+URZ], R0 ;  /* 0x00000000030075a7 */ /* 0x000ea4000802017f */
[----:B--2---:R-:W-:Y:S05]  /*1650*/  @!P1 BRA `(.L_x_20) ;  /* 0x000000bc00489947 */ /* 0x004fea0003800000 */
.L_x_19:
[----:B------:R-:W-:Y:S05]  /*1660*/  WARPSYNC.ALL ;  /* 0x0000000000007948 */ /* 0x000fea0003800000 */
[----:B------:R-:W-:Y:S01]  /*1670*/  UIADD3 UR5, UR40, 0x100, URZ ;  /* 0x0000010028057890 */ /* 0x000fe2000fffe03f */
[----:B------:R-:W-:Y:S01]  /*1680*/  WARPGROUP.ARRIVE ;  /* 0x00000000000079c5 */ /* 0x000fe20000000000 */
[----:B------:R-:W-:Y:S02]  /*1690*/  UIADD3 UR4, UR40, 0xc100, URZ ;  /* 0x0000c10028047890 */ /* 0x000fe4000fffe03f */
[----:B------:R-:W-:Y:S02]  /*16a0*/  USHF.R.U32.HI UR5, URZ, 0x4, UR5 ;  /* 0x000000043f057899 */ /* 0x000fe40008011605 */
[----:B------:R-:W-:-:S02]  /*16b0*/  USHF.R.U32.HI UR4, URZ, 0x4, UR4 ;  /* 0x000000043f047899 */ /* 0x000fc40008011604 */
[----:B------:R-:W-:Y:S02]  /*16c0*/  ULOP3.LUT UR6, UR5, 0x3fff, URZ, 0xc0, !UPT ;  /* 0x00003fff05067892 */ /* 0x000fe4000f8ec03f */
[----:B------:R-:W-:Y:S02]  /*16d0*/  ULOP3.LUT UR5, UR4, 0x3fff, URZ, 0xc0, !UPT ;  /* 0x00003fff04057892 */ /* 0x000fe4000f8ec03f */
[----:B------:R-:W-:Y:S02]  /*16e0*/  ULOP3.LUT UR4, UR6, 0x10000, URZ, 0xfc, !UPT ;  /* 0x0001000006047892 */ /* 0x000fe4000f8efc3f */
[----:B------:R-:W-:Y:S02]  /*16f0*/  ULOP3.LUT UR5, UR5, 0x10000, URZ, 0xfc, !UPT ;  /* 0x0001000005057892 */ /* 0x000fe4000f8efc3f */
[----:B------:R-:W-:Y:S02]  /*1700*/  ULEA UR8, UR36, UR4, 0xa ;  /* 0x0000000424087291 */ /* 0x000fe4000f8e503f */
[----:B------:R-:W-:Y:S01]  /*1710*/  UIMAD UR6, UR36, 0xb00, UR5 ;  /* 0x00000b00240678a4 */ /* 0x000fe2000f8e0205 */
[----:B------:R-:W-:Y:S01]  /*1720*/  UMOV UR9, 0x40000040 ;  /* 0x4000004000097882 */ /* 0x000fe20000000000 */
[----:B------:R-:W-:-:S02]  /*1730*/  UMOV UR11, 0x40000040 ;  /* 0x40000040000b7882 */ /* 0x000fc40000000000 */
[----:B------:R-:W-:Y:S01]  /*1740*/  UIADD3 UR14, UR6, 0x80, URZ ;  /* 0x00000080060e7890 */ /* 0x000fe2000fffe03f */
[----:B------:R-:W-:Y:S02]  /*1750*/  UMOV UR12, UR8 ;  /* 0x00000008000c7c82 */ /* 0x000fe40008000000 */
[----:B------:R-:W-:Y:S01]  /*1760*/  UMOV UR10, UR6 ;  /* 0x00000006000a7c82 */ /* 0x000fe20008000000 */
[----:B------:R-:W-:Y:S01]  /*1770*/  UMOV UR13, UR9 ;  /* 0x00000009000d7c82 */ /* 0x000fe20008000000 */
[----:B------:R-:W-:Y:S01]  /*1780*/  HGMMA.64x16x16.F32.BF16 R104, gdesc[UR8], RZ, !UPT, gsb0 ;  /* 0x00200000086879f0 */ /* 0x000fe2000c0018ff */
[----:B------:R-:W-:Y:S01]  /*1790*/  UMOV UR15, 0x40000040 ;  /* 0x40000040000f7882 */ /* 0x000fe20000000000 */
[----:B------:R-:W-:Y:S02]  /*17a0*/  UIADD3 UR7, UR6, 0x100, URZ ;  /* 0x0000010006077890 */ /* 0x000fe4000fffe03f */
[----:B------:R-:W-:Y:S02]  /*17b0*/  UIADD3 UR10, UR6, 0x180, URZ ;  /* 0x00000180060a7890 */ /* 0x000fe4000fffe03f */
[----:B------:R-:W-:Y:S01]  /*17c0*/  UIADD3 UR11, UR6, 0x200, URZ ;  /* 0x00000200060b7890 */ /* 0x000fe2000fffe03f */
[----:B------:R-:W-:-:S02]  /*17d0*/  WARPGROUP.DEPBAR.LE gsb0, 0x0 ;  /* 0x00008000000079c5 */ /* 0x000fc40000010000 */
[----:B------:R-:W-:-:S06]  /*17e0*/  WARPGROUP.ARRIVE ;  /* 0x00000000000079c5 */ /* 0x000fcc0000000000 */
[----:B------:R-:W-:Y:S01]  /*17f0*/  HGMMA.64x16x16.F32.BF16 R96, gdesc[UR12], RZ, !UPT, gsb0 ;  /* 0x002000000c6079f0 */ /* 0x000fe2000c0018ff */
[----:B------:R-:W-:Y:S01]  /*1800*/  UMOV UR12, UR8 ;  /* 0x00000008000c7c82 */ /* 0x000fe20008000000 */
[----:B------:R-:W-:Y:S01]  /*1810*/  UMOV UR13, UR9 ;  /* 0x00000009000d7c82 */ /* 0x000fe20008000000 */
[----:B------:R-:W-:Y:S01]  /*1820*/  UMOV UR14, UR7 ;  /* 0x00000007000e7c82 */ /* 0x000fe20008000000 */
[----:B------:R-:W-:Y:S01]  /*1830*/  UMOV UR15, 0x40000040 ;  /* 0x40000040000f7882 */ /* 0x000fe20000000000 */
[----:B------:R-:W-:Y:S01]  /*1840*/  UIADD3 UR7, UR6, 0x280, URZ ;  /* 0x0000028006077890 */ /* 0x000fe2000fffe03f */
[----:B------:R-:W-:Y:S02]  /*1850*/  WARPGROUP.DEPBAR.LE gsb0, 0x0 ;  /* 0x00008000000079c5 */ /* 0x000fe40000010000 */
        /* <DEDUP_REMOVED lines=63> */
[----:B------:R-:W-:Y:S01]  /*1c50*/  UMOV UR11, 0x40000040 ;  /* 0x40000040000b7882 */ /* 0x000fe20000000000 */
[----:B------:R-:W-:Y:S02]  /*1c60*/  WARPGROUP.DEPBAR.LE gsb0, 0x0 ;  /* 0x00008000000079c5 */ /* 0x000fe40000010000 */
[----:B------:R-:W-:-:S06]  /*1c70*/  WARPGROUP.ARRIVE ;  /* 0x00000000000079c5 */ /* 0x000fcc0000000000 */
[----:B------:R-:W-:Y:S01]  /*1c80*/  HGMMA.64x16x16.F32.BF16 R24, gdesc[UR12], RZ, !UPT, gsb0 ;  /* 0x002000000c1879f0 */ /* 0x000fe2000c0018ff */
[----:B------:R-:W-:Y:S02]  /*1c90*/  UIADD3 UR12, UR8, 0x2, URZ ;  /* 0x00000002080c7890 */ /* 0x000fe4000fffe03f */
[----:B------:R-:W-:Y:S01]  /*1ca0*/  UIADD3 UR14, UR6, 0x2, URZ ;  /* 0x00000002060e7890 */ /* 0x000fe2000fffe03f */
[----:B------:R-:W-:Y:S01]  /*1cb0*/  UMOV UR13, 0x40000040 ;  /* 0x40000040000d7882 */ /* 0x000fe20000000000 */
[----:B------:R-:W-:Y:S01]  /*1cc0*/  UMOV UR15, 0x40000040 ;  /* 0x40000040000f7882 */ /* 0x000fe20000000000 */
[----:B------:R-:W-:Y:S02]  /*1cd0*/  WARPGROUP.DEPBAR.LE gsb0, 0x0 ;  /* 0x00008000000079c5 */ /* 0x000fe40000010000 */
[----:B------:R-:W-:-:S06]  /*1ce0*/  WARPGROUP.ARRIVE ;  /* 0x00000000000079c5 */ /* 0x000fcc0000000000 */
[----:B------:R-:W-:Y:S01]  /*1cf0*/  HGMMA.64x16x16.F32.BF16 R104, gdesc[UR12], R104, gsb0 ;  /* 0x002000000c6879f0 */ /* 0x000fe20008001868 */
[----:B------:R-:W-:Y:S01]  /*1d00*/  UMOV UR14, UR7 ;  /* 0x00000007000e7c82 */ /* 0x000fe20008000000 */
[----:B------:R-:W-:Y:S01]  /*1d10*/  UMOV UR15, 0x40000040 ;  /* 0x40000040000f7882 */ /* 0x000fe20000000000 */
[----:B------:R-:W-:Y:S01]  /*1d20*/  UIADD3 UR7, UR6, 0x202, URZ ;  /* 0x0000020206077890 */ /* 0x000fe2000fffe03f */
        /* <DEDUP_REMOVED lines=430> */
[----:B------:R-:W-:Y:S02]  /*3810*/  UIADD3 UR13, UR6, 0xa06, URZ ;  /* 0x00000a06060d7890 */ /* 0x000fe4000fffe03f */
[----:B------:R-:W-:Y:S01]  /*3820*/  UIADD3 UR6, UR6, 0xa86, URZ ;  /* 0x00000a8606067890 */ /* 0x000fe2000fffe03f */
[----:B------:R-:W-:Y:S02]  /*3830*/  WARPGROUP.DEPBAR.LE gsb0, 0x0 ;  /* 0x00008000000079c5 */ /* 0x000fe40000010000 */
[----:B------:R-:W-:-:S06]  /*3840*/  WARPGROUP.ARRIVE ;  /* 0x00000000000079c5 */ /* 0x000fcc0000000000 */
[----:B------:R-:W-:Y:S01]  /*3850*/  HGMMA.64x16x16.F32.BF16 R56, gdesc[UR8], R56, gsb0 ;  /* 0x00200000083879f0 */ /* 0x000fe20008001838 */
[----:B------:R-:W-:Y:S01]  /*3860*/  UMOV UR10, UR7 ;  /* 0x00000007000a7c82 */ /* 0x000fe20008000000 */
[----:B------:R-:W-:Y:S01]  /*3870*/  UMOV UR11, 0x40000040 ;  /* 0x40000040000b7882 */ /* 0x000fe20000000000 */
        /* <DEDUP_REMOVED lines=17> */
[----:B------:R-:W-:Y:S03]  /*3990*/  HGMMA.64x16x16.F32.BF16 R24, gdesc[UR8], R24, gsb0 ;  /* 0x00200000081879f0 */ /* 0x000fe60008001818 */
[----:B------:R-:W-:Y:S02]  /*39a0*/  WARPGROUP.DEPBAR.LE gsb0, 0x0 ;  /* 0x00008000000079c5 */ /* 0x000fe40000010000 */
[----:B------:R-:W-:Y:S05]  /*39b0*/  @!P2 BRA `(.L_x_21) ;  /* 0x000000240000a947 */ /* 0x000fea0003800000 */
[----:B------:R-:W-:Y:S01]  /*39c0*/  UIADD3 UR7, UR36, 0x1, URZ ;  /* 0x0000000124077890 */ /* 0x000fe2000fffe03f */
[----:B-12---:R-:W-:-:S03]  /*39d0*/  IMAD.U32 R0, RZ, RZ, UR43 ;  /* 0x0000002bff007e24 */ /* 0x006fc6000f8e00ff */
[----:B------:R-:W-:-:S04]  /*39e0*/  UISETP.NE.AND UP0, UPT, UR7, 0x3, UPT ;  /* 0x000000030700788c */ /* 0x000fc8000bf05270 */
[----:B------:R-:W-:Y:S02]  /*39f0*/  USEL UR6, URZ, 0x1, UP0 ;  /* 0x000000013f067887 */ /* 0x000fe40008000000 */
[----:B------:R-:W-:Y:S02]  /*3a00*/  USEL UR7, UR7, URZ, UP0 ;  /* 0x0000003f07077287 */ /* 0x000fe40008000000 */
[----:B------:R-:W-:-:S06]  /*3a10*/  ULOP3.LUT UR6, UR37, UR6, URZ, 0x3c, !UPT ;  /* 0x0000000625067292 */ /* 0x000fcc000f8e3c3f */
[----:B------:R-:W-:Y:S01]  /*3a20*/  IMAD.U32 R5, RZ, RZ, UR6 ;  /* 0x00000006ff057e24 */ /* 0x000fe2000f8e00ff */
[----:B------:R-:W-:-:S06]  /*3a30*/  UMOV UR6, UR36 ;  /* 0x0000002400067c82 */ /* 0x000fcc0008000000 */
.L_x_28:
[----:B-12---:R-:W-:Y:S05]  /*3a40*/  @!P0 BRA `(.L_x_22) ;  /* 0x0000000000048947 */ /* 0x006fea0003800000 */
[----:B------:R-:W-:Y:S01]  /*3a50*/  BPT.TRAP 0x1 ;  /* 0x000000040000795c */ /* 0x000fe20000300000 */
.L_x_22:
[----:B------:R-:W-:Y:S01]  /*3a60*/  ULEA UR8, UR7, UR40, 0x3 ;  /* 0x0000002807087291 */ /* 0x000fe2000f8e183f */
[----:B------:R-:W-:-:S08]  /*3a70*/  SHF.L.U32 R3, R5, 0x1f, RZ ;  /* 0x0000001f05037819 */ /* 0x000fd000000006ff */
[----:B------:R1:W2:Y:S01]  /*3a80*/  SYNCS.PHASECHK.TRANS64.TRYWAIT P1, [UR8], R3 ;  /* 0x00000003ff0075a7 */ /* 0x0002a20008020148 */
[----:B------:R-:W-:Y:S05]  /*3a90*/  @!P0 BRA `(.L_x_23) ;  /* 0x0000000000048947 */ /* 0x000fea0003800000 */
[----:B------:R-:W-:Y:S01]  /*3aa0*/  BPT.TRAP 0x1 ;  /* 0x000000040000795c */ /* 0x000fe20000300000 */
.L_x_23:
[----:B--2---:R-:W-:Y:S05]  /*3ab0*/  @P1 BRA `(.L_x_24) ;  /* 0x0000000000081947 */ /* 0x004fea0003800000 */
[----:B------:R-:W2:Y:S02]  /*3ac0*/  SYNCS.PHASECHK.TRANS64.TRYWAIT P1, [UR8], R3 ;  /* 0x00000003ff0075a7 */ /* 0x000ea40008020148 */
[----:B--2---:R-:W-:Y:S05]  /*3ad0*/  @!P1 BRA `(.L_x_25) ;  /* 0x00000098003c9947 */ /* 0x004fea0003800000 */
.L_x_24:
[----:B------:R-:W-:Y:S01]  /*3ae0*/  ULEA UR10, UR7, UR4, 0xa ;  /* 0x00000004070a7291 */ /* 0x000fe2000f8e503f */
[----:B------:R-:W-:Y:S01]  /*3af0*/  WARPGROUP.ARRIVE ;  /* 0x00000000000079c5 */ /* 0x000fe20000000000 */
[----:B------:R-:W-:Y:S01]  /*3b00*/  UIMAD UR8, UR7, 0xb00, UR5 ;  /* 0x00000b00070878a4 */ /* 0x000fe2000f8e0205 */
[----:B------:R-:W-:Y:S01]  /*3b10*/  UMOV UR13, 0x40000040 ;  /* 0x40000040000d7882 */ /* 0x000fe20000000000 */
[----:B------:R-:W-:Y:S02]  /*3b20*/  UMOV UR15, 0x40000040 ;  /* 0x40000040000f7882 */ /* 0x000fe40000000000 */
[----:B------:R-:W-:Y:S01]  /*3b30*/  UIADD3 UR9, UR8, 0x80, URZ ;  /* 0x0000008008097890 */ /* 0x000fe2000fffe03f */
[----:B------:R-:W-:Y:S02]  /*3b40*/  UMOV UR12, UR10 ;  /* 0x0000000a000c7c82 */ /* 0x000fe40008000000 */
[----:B------:R-:W-:Y:S01]  /*3b50*/  UMOV UR14, UR8 ;  /* 0x00000008000e7c82 */ /* 0x000fe20008000000 */
[----:B------:R-:W-:Y:S01]  /*3b60*/  UIADD3 UR11, UR8, 0x100, URZ ;  /* 0x00000100080b7890 */ /* 0x000fe2000fffe03f */
[----:B------:R-:W-:Y:S01]  /*3b70*/  HGMMA.64x16x16.F32.BF16 R104, gdesc[UR12], R104, gsb0 ;  /* 0x002000000c6879f0 */ /* 0x000fe20008001868 */
[----:B------:R-:W-:Y:S01]  /*3b80*/  UMOV UR15, 0x40000040 ;  /* 0x40000040000f7882 */ /* 0x000fe20000000000 */
[----:B------:R-:W-:Y:S01]  /*3b90*/  UMOV UR14, UR9 ;  /* 0x00000009000e7c82 */ /* 0x000fe20008000000 */
[----:B------:R-:W-:-:S02]  /*3ba0*/  UIADD3 UR16, UR8, 0x180, URZ ;  /* 0x0000018008107890 */ /* 0x000fc4000fffe03f */
        /* <DEDUP_REMOVED lines=526> */
[----:B------:R-:W-:Y:S01]  /*5c90*/  BPT.TRAP 0x1 ;  /* 0x000000040000795c */ /* 0x000fe20000300000 */
.L_x_26:
[----:B------:R-:W-:Y:S01]  /*5ca0*/  ULEA UR8, UR6, UR40, 0x3 ;  /* 0x0000002806087291 */ /* 0x000fe2000f8e183f */
[----:B------:R-:W-:-:S03]  /*5cb0*/  ISETP.GT.U32.AND P1, PT, R16, 0x1, PT ;  /* 0x000000011000780c */ /* 0x000fc60003f24070 */
[----:B------:R-:W-:-:S04]  /*5cc0*/  UIADD3 UR8, UR8, 0x18, URZ ;  /* 0x0000001808087890 */ /* 0x000fc8000fffe03f */
[----:B------:R-:W-:-:S09]  /*5cd0*/  UPRMT UR8, URZ, 0x654, UR8 ;  /* 0x000006543f087896 */ /* 0x000fd20008000008 */
[----:B------:R-:W-:Y:S01]  /*5ce0*/  SYNCS.ARRIVE.TRANS64.RED.A1T0 RZ, [UR8], RZ ;  /* 0x000000ffffff79a7 */ /* 0x000fe20008100408 */
[----:B------:R-:W-:Y:S05]  /*5cf0*/  @P1 BRA `(.L_x_27) ;  /* 0x0000000000041947 */ /* 0x000fea0003800000 */
[----:B------:R-:W-:Y:S01]  /*5d00*/  BPT.TRAP 0x1 ;  /* 0x000000040000795c */ /* 0x000fe20000300000 */
.L_x_27:
[----:B------:R-:W-:Y:S01]  /*5d10*/  UIADD3 UR7, UR7, 0x1, URZ ;  /* 0x0000000107077890 */ /* 0x000fe2000fffe03f */
[C---:B------:R-:W-:Y:S01]  /*5d20*/  ISETP.GT.AND P1, PT, R0.reuse, 0x1, PT ;  /* 0x000000010000780c */ /* 0x040fe20003f24270 */
[----:B------:R-:W-:Y:S01]  /*5d30*/  UIADD3 UR6, UR6, 0x1, URZ ;  /* 0x0000000106067890 */ /* 0x000fe2000fffe03f */
[----:B------:R-:W-:Y:S01]  /*5d40*/  VIADD R0, R0, 0xffffffff ;  /* 0xffffffff00007836 */ /* 0x000fe20000000000 */
[----:B------:R-:W-:Y:S02]  /*5d50*/  UISETP.NE.AND UP0, UPT, UR7, 0x3, UPT ;  /* 0x000000030700788c */ /* 0x000fe4000bf05270 */
[----:B------:R-:W-:Y:S02]  /*5d60*/  UISETP.NE.AND UP1, UPT, UR6, 0x3, UPT ;  /* 0x000000030600788c */ /* 0x000fe4000bf25270 */
[----:B------:R-:W-:Y:S02]  /*5d70*/  USEL UR8, URZ, 0x1, UP0 ;  /* 0x000000013f087887 */ /* 0x000fe40008000000 */
[----:B------:R-:W-:-:S02]  /*5d80*/  USEL UR7, UR7, URZ, UP0 ;  /* 0x0000003f07077287 */ /* 0x000fc40008000000 */
[----:B------:R-:W-:Y:S02]  /*5d90*/  USEL UR6, UR6, URZ, UP1 ;  /* 0x0000003f06067287 */ /* 0x000fe40008800000 */
[----:B------:R-:W-:Y:S01]  /*5da0*/  LOP3.LUT R5, R5, UR8, RZ, 0x3c, !PT ;  /* 0x0000000805057c12 */ /* 0x000fe2000f8e3cff */
[----:B------:R-:W-:Y:S09]  /*5db0*/  @P1 BRA `(.L_x_28) ;  /* 0xffffffdc00201947 */ /* 0x000ff2000383ffff */
.L_x_21:
[----:B-12---:R-:W1:Y:S01]  /*5dc0*/  LDC R0, c[0x0][0x28c] ;  /* 0x0000a300ff007b82 */ /* 0x006e620000000800 */
[----:B------:R2:W-:Y:S01]  /*5dd0*/  SYNCS.ARRIVE.TRANS64.A1T0 RZ, [R120+UR42], RZ ;  /* 0x000000ff78ff79a7 */ /* 0x0005e2000810002a */
[----:B-1----:R-:W-:-:S13]  /*5de0*/  ISETP.GE.AND P1, PT, R0, 0x1, PT ;  /* 0x000000010000780c */ /* 0x002fda0003f26270 */
[----:B--2---:R-:W-:Y:S05]  /*5df0*/  @!P1 BRA `(.L_x_29) ;  /* 0x0000000000349947 */ /* 0x004fea0003800000 */
[----:B------:R-:W-:Y:S05]  /*5e00*/  @!P0 BRA `(.L_x_30) ;  /* 0x0000000000048947 */ /* 0x000fea0003800000 */
[----:B------:R-:W-:Y:S01]  /*5e10*/  BPT.TRAP 0x1 ;  /* 0x000000040000795c */ /* 0x000fe20000300000 */
.L_x_30:
[----:B------:R-:W-:Y:S01]  /*5e20*/  UIADD3 UR6, UR43, UR36, URZ ;  /* 0x000000242b067290 */ /* 0x000fe2000fffe03f */
[----:B------:R-:W-:-:S03]  /*5e30*/  ISETP.GT.U32.AND P0, PT, R16, 0x1, PT ;  /* 0x000000011000780c */ /* 0x000fc60003f04070 */
[----:B------:R-:W-:-:S04]  /*5e40*/  UIMAD.WIDE.U32 UR4, UR6, -0x55555555, URZ ;  /* 0xaaaaaaab060478a5 */ /* 0x000fc8000f8e003f */
[----:B------:R-:W-:-:S04]  /*5e50*/  USHF.R.U32.HI UR4, URZ, 0x1, UR5 ;  /* 0x000000013f047899 */ /* 0x000fc80008011605 */
[----:B------:R-:W-:-:S04]  /*5e60*/  UIMAD UR6, UR4, -0x3, UR6 ;  /* 0xfffffffd040678a4 */ /* 0x000fc8000f8e0206 */
[----:B------:R-:W-:-:S04]  /*5e70*/  ULEA UR6, UR6, UR40, 0x3 ;  /* 0x0000002806067291 */ /* 0x000fc8000f8e183f */
[----:B------:R-:W-:-:S04]  /*5e80*/  UIADD3 UR6, UR6, 0x18, URZ ;  /* 0x0000001806067890 */ /* 0x000fc8000fffe03f */
[----:B------:R-:W-:-:S09]  /*5e90*/  UPRMT UR6, URZ, 0x654, UR6 ;  /* 0x000006543f067896 */ /* 0x000fd20008000006 */
[----:B------:R-:W-:Y:S01]  /*5ea0*/  SYNCS.ARRIVE.TRANS64.RED.A1T0 RZ, [UR6], RZ ;  /* 0x000000ffffff79a7 */ /* 0x000fe20008100406 */
[----:B------:R-:W-:Y:S05]  /*5eb0*/  @P0 BRA `(.L_x_29) ;  /* 0x0000000000040947 */ /* 0x000fea0003800000 */
[----:B------:R-:W-:Y:S01]  /*5ec0*/  BPT.TRAP 0x1 ;  /* 0x000000040000795c */ /* 0x000fe20000300000 */
.L_x_29:
[----:B------:R-:W-:Y:S01]  /*5ed0*/  SHF.L.U32 R0, R122, 0x1f, RZ ;  /* 0x0000001f7a007819 */ /* 0x000fe200000006ff */
[----:B------:R-:W-:Y:S01]  /*5ee0*/  UIADD3 UR36, UR39, UR36, URZ ;  /* 0x0000002427247290 */ /* 0x000fe2000fffe03f */
[----:B------:R-:W1:Y:S01]  /*5ef0*/  LDC R9, c[0x0][0x288] ;  /* 0x0000a200ff097b82 */ /* 0x000e620000000800 */
[----:B------:R-:W-:Y:S01]  /*5f00*/  UISETP.GE.U32.AND UP1, UPT, UR39, 0x3, UPT ;  /* 0x000000032700788c */ /* 0x000fe2000bf26070 */
[----:B------:R-:W-:Y:S01]  /*5f10*/  IMAD.SHL.U32 R10, R116, 0x2, RZ ;  /* 0x00000002740a7824 */ /* 0x000fe200078e00ff */
[----:B------:R-:W-:Y:S02]  /*5f20*/  UISETP.GT.U32.AND UP0, UPT, UR36, 0x2, UPT ;  /* 0x000000022400788c */ /* 0x000fe4000bf04070 */
[----:B------:R-:W-:Y:S02]  /*5f30*/  UIMAD.WIDE.U32 UR4, UR36, -0x55555555, URZ ;  /* 0xaaaaaaab240478a5 */ /* 0x000fe4000f8e003f */
[----:B------:R-:W-:Y:S01]  /*5f40*/  UISETP.LT.U32.AND UP0, UPT, UR39, 0x3, UP0 ;  /* 0x000000032700788c */ /* 0x000fe20008701070 */
[----:B------:R-:W2:Y:S01]  /*5f50*/  SYNCS.PHASECHK.TRANS64.TRYWAIT P0, [R121+UR41+0x10], R0 ;  /* 0x00001000790075a7 */ /* 0x000ea20008000169 */
[----:B------:R-:W-:Y:S01]  /*5f60*/  USHF.R.U32.HI UR4, URZ, 0x1, UR5 ;  /* 0x000000013f047899 */ /* 0x000fe20008011605 */
[----:B------:R-:W-:Y:S01]  /*5f70*/  SHF.R.S32.HI R11, RZ, 0x1f, R10 ;  /* 0x0000001fff0b7819 */ /* 0x000fe2000001140a */
[----:B------:R-:W-:-:S02]  /*5f80*/  USEL UR6, URZ, 0x1, !UP0 ;  /* 0x000000013f067887 */ /* 0x000fc4000c000000 */
[----:B------:R-:W-:Y:S02]  /*5f90*/  UIMAD UR36, UR4, -0x3, UR36 ;  /* 0xfffffffd042478a4 */ /* 0x000fe4000f8e0224 */
[----:B------:R-:W-:-:S04]  /*5fa0*/  ULOP3.LUT UR37, UR37, UR6, URZ, 0x3c, !UPT ;  /* 0x0000000625257292 */ /* 0x000fc8000f8e3c3f */
[----:B------:R-:W-:Y:S01]  /*5fb0*/  @UP1 ULOP3.LUT UR37, UR37, 0x1, UR4, 0x78, !UPT ;  /* 0x0000000125251892 */ /* 0x000fe2000f8e7804 */
[----:B-12---:R-:W-:Y:S11]  /*5fc0*/  @!P0 BRA `(.L_x_31) ;  /* 0x0000007400188947 */ /* 0x006ff60003800000 */
.L_x_232:
[----:B------:R-:W-:Y:S01]  /*5fd0*/  IMAD.SHL.U32 R8, R19, 0x40, RZ ;  /* 0x0000004013087824 */ /* 0x000fe200078e00ff */
[----:B------:R-:W-:Y:S01]  /*5fe0*/  ULDC UR6, c[0x0][0x284] ;  /* 0x0000a10000067ab9 */ /* 0x000fe20000000800 */
[----:B0-----:R-:W-:Y:S01]  /*5ff0*/  IMAD R12, R22, 0xb0, RZ ;  /* 0x000000b0160c7824 */ /* 0x001fe200078e02ff */
[----:B------:R-:W-:Y:S01]  /*6000*/  SHF.R.S32.HI R21, RZ, 0x1f, R2 ;  /* 0x0000001fff157819 */ /* 0x000fe20000011402 */
[----:B------:R-:W-:Y:S01]  /*6010*/  ULDC.64 UR4, c[0x0][0x5d0] ;  /* 0x0001740000047ab9 */ /* 0x000fe20000000a00 */
[----:B------:R-:W-:Y:S01]  /*6020*/  ISETP.GE.AND P0, PT, R8, UR6, PT ;  /* 0x0000000608007c0c */ /* 0x000fe2000bf06270 */
[----:B------:R-:W-:Y:S01]  /*6030*/  IMAD.WIDE.U32 R4, R2, UR4, R10 ;  /* 0x0000000402047c25 */ /* 0x000fe2000f8e000a */
[----:B------:R-:W-:Y:S02]  /*6040*/  SHF.R.S32.HI R13, RZ, 0x1f, R12 ;  /* 0x0000001fff0d7819 */ /* 0x000fe4000001140c */
[C---:B------:R-:W-:Y:S01]  /*6050*/  ISETP.GE.OR P0, PT, R12.reuse, R9, P0 ;  /* 0x000000090c00720c */ /* 0x040fe20000706670 */
[----:B------:R-:W-:Y:S01]  /*6060*/  IMAD R3, R21, UR4, RZ ;  /* 0x0000000415037c24 */ /* 0x000fe2000f8e02ff */
[----:B------:R-:W-:-:S03]  /*6070*/  IADD3 R6, P1, R12, R4, RZ ;  /* 0x000000040c067210 */ /* 0x000fc60007f3e0ff */
[----:B------:R-:W-:-:S05]  /*6080*/  IMAD R3, R2, UR5, R3 ;  /* 0x0000000502037c24 */ /* 0x000fca000f8e0203 */
[----:B------:R-:W-:-:S03]  /*6090*/  IADD3.X R7, R13, R5, R3, P1, !PT ;  /* 0x000000050d077210 */ /* 0x000fc60000ffe403 */
[----:B------:R-:W-:Y:S05]  /*60a0*/  @P0 BRA `(.L_x_32) ;  /* 0x0000005800ec0947 */ /* 0x000fea0003800000 */
[----:B------:R-:W0:Y:S01]  /*60b0*/  LDC.64 R4, c[0x0][0x5c8] ;  /* 0x00017200ff047b82 */ /* 0x000e220000000a00 */
[----:B-----5:R-:W-:Y:S01]  /*60c0*/  FSETP.NEU.AND P0, PT, R113, RZ, PT ;  /* 0x000000ff7100720b */ /* 0x020fe20003f0d000 */
[----:B------:R-:W-:Y:S01]  /*60d0*/  IMAD R3, R116, -0x2, R9 ;  /* 0xfffffffe74037824 */ /* 0x000fe200078e0209 */
[----:B------:R-:W-:Y:S01]  /*60e0*/  BSSY B0, `(.L_x_32) ;  /* 0x00005b7000007945 */ /* 0x000fe20003800000 */
[----:B------:R-:W-:-:S04]  /*60f0*/  IMAD.WIDE R128, R19, 0x40, R114 ;  /* 0x0000004013807825 */ /* 0x000fc800078e0272 */
[----:B-1----:R-:W-:Y:S02]  /*6100*/  IMAD.IADD R0, R3, 0x1, -R12 ;  /* 0x0000000103007824 */ /* 0x002fe400078e0a0c */
[----:B------:R-:W-:-:S03]  /*6110*/  IMAD.IADD R3, R117, 0x1, -R8 ;  /* 0x0000000175037824 */ /* 0x000fc600078e0a08 */
[----:B------:R-:W-:-:S04]  /*6120*/  ISETP.GT.AND P1, PT, R0, RZ, PT ;  /* 0x000000ff0000720c */ /* 0x000fc80003f24270 */
[----:B------:R-:W-:Y:S01]  /*6130*/  ISETP.GT.AND P2, PT, R3, RZ, P1 ;  /* 0x000000ff0300720c */ /* 0x000fe20000f44270 */
[-C--:B0-----:R-:W-:Y:S02]  /*6140*/  IMAD R8, R129, R4.reuse, RZ ;  /* 0x0000000481087224 */ /* 0x081fe400078e02ff */
[----:B------:R-:W-:-:S04]  /*6150*/  IMAD.WIDE.U32 R6, R128, R4, R6 ;  /* 0x0000000480067225 */ /* 0x000fc800078e0006 */
[----:B------:R-:W-:-:S04]  /*6160*/  IMAD R9, R128, R5, R8 ;  /* 0x0000000580097224 */ /* 0x000fc800078e0208 */
[----:B------:R-:W-:Y:S01]  /*6170*/  IMAD.IADD R137, R7, 0x1, R9 ;  /* 0x0000000107897824 */ /* 0x000fe200078e0209 */
[----:B------:R-:W-:Y:S06]  /*6180*/  @!P0 BRA `(.L_x_33) ;  /* 0x0000003c00088947 */ /* 0x000fec0003800000 */
[----:B------:R-:W0:Y:S01]  /*6190*/  LDC.64 R130, c[0x0][0x5b8] ;  /* 0x00016e00ff827b82 */ /* 0x000e220000000a00 */
[----:B------:R-:W-:-:S07]  /*61a0*/  ULDC.64 UR4, c[0x0][0x5c0] ;  /* 0x0001700000047ab9 */ /* 0x000fce0000000a00 */
[----:B------:R-:W1:Y:S08]  /*61b0*/  LDC.64 R134, c[0x0][0x5b0] ;  /* 0x00016c00ff867b82 */ /* 0x000e700000000a00 */
[----:B------:R-:W2:Y:S01]  /*61c0*/  LDC.64 R14, c[0x0][0x5a8] ;  /* 0x00016a00ff0e7b82 */ /* 0x000ea20000000a00 */
[-C--:B0-----:R-:W-:Y:S02]  /*61d0*/  IMAD R7, R21, R130.reuse, RZ ;  /* 0x0000008215077224 */ /* 0x081fe400078e02ff */
[----:B------:R-:W-:-:S04]  /*61e0*/  IMAD.WIDE.U32 R8, R2, R130, R10 ;  /* 0x0000008202087225 */ /* 0x000fc800078e000a */
[----:B------:R-:W-:Y:S01]  /*61f0*/  IMAD R131, R2, R131, R7 ;  /* 0x0000008302837224 */ /* 0x000fe200078e0207 */
[----:B------:R-:W-:Y:S01]  /*6200*/  IADD3 R20, P0, R12, R8, RZ ;  /* 0x000000080c147210 */ /* 0x000fe20007f1e0ff */
[----:B-1----:R-:W-:-:S03]  /*6210*/  IMAD R7, R129, R134, RZ ;  /* 0x0000008681077224 */ /* 0x002fc600078e02ff */
[----:B------:R-:W-:Y:S01]  /*6220*/  IADD3.X R21, R13, R9, R131, P0, !PT ;  /* 0x000000090d157210 */ /* 0x000fe200007fe483 */
[C---:B------:R-:W-:Y:S02]  /*6230*/  IMAD R133, R128.reuse, R135, R7 ;  /* 0x0000008780857224 */ /* 0x040fe400078e0207 */
[----:B------:R-:W-:-:S04]  /*6240*/  IMAD.WIDE.U32 R8, R128, R134, R20 ;  /* 0x0000008680087225 */ /* 0x000fc800078e0014 */
[----:B------:R-:W-:Y:S01]  /*6250*/  IMAD.IADD R7, R9, 0x1, R133 ;  /* 0x0000000109077824 */ /* 0x000fe200078e0285 */
[----:B--2---:R-:W-:-:S04]  /*6260*/  LEA R124, P0, R8, R14, 0x1 ;  /* 0x0000000e087c7211 */ /* 0x004fc800078008ff */
[----:B------:R-:W-:-:S05]  /*6270*/  LEA.HI.X R125, R8, R15, R7, 0x1, P0 ;  /* 0x0000000f087d7211 */ /* 0x000fca00000f0c07 */
[----:B------:R0:W2:Y:S01]  /*6280*/  @P2 LDG.E.LTC128B.U16 R19, desc[UR44][R124.64] ;  /* 0x0000002c7c132981 */ /* 0x0000a2000c1e1520 */
[----:B------:R-:W-:Y:S01]  /*6290*/  IMAD.WIDE.U32 R8, R128, R134, R12 ;  /* 0x0000008680087225 */ /* 0x000fe200078e000c */
[----:B------:R-:W-:Y:S02]  /*62a0*/  BSSY B1, `(.L_x_34) ;  /* 0x0000014000017945 */ /* 0x000fe40003800000 */
[----:B------:R-:W-:-:S04]  /*62b0*/  IADD3 R126, P0, R10, R8, RZ ;  /* 0x000000080a7e7210 */ /* 0x000fc80007f1e0ff */
[----:B------:R-:W-:Y:S01]  /*62c0*/  IADD3.X R127, R11, R133, R9, P0, !PT ;  /* 0x000000850b7f7210 */ /* 0x000fe200007fe409 */
[C---:B0-----:R-:W-:Y:S01]  /*62d0*/  IMAD.SHL.U32 R124, R134.reuse, 0x8, RZ ;  /* 0x00000008867c7824 */ /* 0x041fe200078e00ff */
[----:B------:R-:W-:Y:S01]  /*62e0*/  SHF.L.U64.HI R125, R134, 0x3, R135 ;  /* 0x00000003867d7819 */ /* 0x000fe20000010287 */
[----:B------:R-:W-:-:S04]  /*62f0*/  IMAD.WIDE.U32 R126, R2, R130, R126 ;  /* 0x00000082027e7225 */ /* 0x000fc800078e007e */
[----:B--2---:R-:W-:-:S04]  /*6300*/  IMAD.U32 R8, R19, 0x10000, RZ ;  /* 0x0001000013087824 */ /* 0x004fc800078e00ff */
[----:B------:R-:W-:Y:S01]  /*6310*/  FMUL R7, R8, R113 ;  /* 0x0000007108077220 */ /* 0x000fe20000400000 */
[----:B------:R-:W-:-:S03]  /*6320*/  LEA R8, P0, R6, UR4, 0x1 ;  /* 0x0000000406087c11 */ /* 0x000fc6000f8008ff */
[----:B------:R-:W-:Y:S01]  /*6330*/  FFMA R7, R104, R112, R7 ;  /* 0x0000007068077223 */ /* 0x000fe20000000007 */
[----:B------:R-:W-:Y:S02]  /*6340*/  LEA.HI.X R9, R6, UR5, R137, 0x1, P0 ;  /* 0x0000000506097c11 */ /* 0x000fe400080f0c89 */
[----:B------:R-:W-:Y:S02]  /*6350*/  ISETP.GT.AND P0, PT, R0, 0x1, PT ;  /* 0x000000010000780c */ /* 0x000fe40003f04270 */
[----:B------:R-:W-:Y:S01]  /*6360*/  F2FP.BF16.F32.PACK_AB R22, RZ, R7 ;  /* 0x00000007ff16723e */ /* 0x000fe200000010ff */
[----:B------:R-:W-:Y:S01]  /*6370*/  IMAD.IADD R7, R131, 0x1, R127 ;  /* 0x0000000183077824 */ /* 0x000fe200078e027f */
[----:B------:R-:W-:Y:S02]  /*6380*/  ISETP.GT.AND P3, PT, R3, RZ, P0 ;  /* 0x000000ff0300720c */ /* 0x000fe40000764270 */
[C---:B------:R-:W-:Y:S01]  /*6390*/  LEA R6, P4, R126.reuse, R14, 0x1 ;  /* 0x0000000e7e067211 */ /* 0x040fe200078808ff */
[----:B------:R0:W-:Y:S03]  /*63a0*/  @P2 STG.E.U16 desc[UR44][R8.64], R22 ;  /* 0x0000001608002986 */ /* 0x0001e6000c10152c */
[----:B------:R-:W-:-:S07]  /*63b0*/  LEA.HI.X R7, R126, R15, R7, 0x1, P4 ;  /* 0x0000000f7e077211 */ /* 0x000fce00020f0c07 */
[----:B------:R-:W-:Y:S05]  /*63c0*/  @!P3 BRA `(.L_x_35) ;  /* 0x000000000004b947 */ /* 0x000fea0003800000 */
[----:B------:R1:W5:Y:S02]  /*63d0*/  LDG.E.LTC128B.U16 R19, desc[UR44][R6.64+0x2] ;  /* 0x0000022c06137981 */ /* 0x000364000c1e1520 */
.L_x_35:
[----:B------:R-:W-:Y:S05]  /*63e0*/  BSYNC B1 ;  /* 0x0000000000017941 */ /* 0x000fea0003800000 */
.L_x_34:
[----:B------:R-:W-:Y:S01]  /*63f0*/  IMAD.WIDE.U32 R124, R128, R134, R124 ;  /* 0x00000086807c7225 */ /* 0x000fe200078e007c */
[----:B------:R-:W-:-:S03]  /*6400*/  ISETP.GT.AND P1, PT, R3, 0x8, P1 ;  /* 0x000000080300780c */ /* 0x000fc60000f24270 */
[----:B0----5:R-:W-:Y:S01]  /*6410*/  IMAD.U32 R22, R19, 0x10000, RZ ;  /* 0x0001000013167824 */ /* 0x021fe200078e00ff */
[----:B------:R-:W-:Y:S01]  /*6420*/  IADD3 R104, P2, R20, R124, RZ ;  /* 0x0000007c14687210 */ /* 0x000fe20007f5e0ff */
[----:B------:R-:W-:Y:S02]  /*6430*/  IMAD.IADD R133, R133, 0x1, R125 ;  /* 0x0000000185857824 */ /* 0x000fe400078e027d */
[----:B------:R-:W-:Y:S02]  /*6440*/  FMUL R22, R22, R113 ;  /* 0x0000007116167220 */ /* 0x000fe40000400000 */
[----:B------:R-:W-:Y:S01]  /*6450*/  IMAD.X R21, R133, 0x1, R21, P2 ;  /* 0x0000000185157824 */ /* 0x000fe200010e0615 */
[----:B------:R-:W-:Y:S01]  /*6460*/  LEA R20, P2, R104, R14, 0x1 ;  /* 0x0000000e68147211 */ /* 0x000fe200078408ff */
[----:B------:R-:W-:-:S03]  /*6470*/  FFMA R22, R105, R112, R22 ;  /* 0x0000007069167223 */ /* 0x000fc60000000016 */
[----:B------:R-:W-:Y:S02]  /*6480*/  LEA.HI.X R21, R104, R15, R21, 0x1, P2 ;  /* 0x0000000f68157211 */ /* 0x000fe400010f0c15 */
[----:B------:R-:W-:-:S05]  /*6490*/  F2FP.BF16.F32.PACK_AB R22, RZ, R22 ;  /* 0x00000016ff16723e */ /* 0x000fca00000010ff */
[----:B------:R0:W-:Y:S04]  /*64a0*/  @P3 STG.E.U16 desc[UR44][R8.64+0x2], R22 ;  /* 0x0000021608003986 */ /* 0x0001e8000c10152c */
[----:B------:R-:W2:Y:S01]  /*64b0*/  @P1 LDG.E.LTC128B.U16 R19, desc[UR44][R20.64] ;  /* 0x0000002c14131981 */ /* 0x000ea2000c1e1520 */
[----:B------:R-:W-:Y:S01]  /*64c0*/  IADD3 R12, P2, P3, R10, R124, R12 ;  /* 0x0000007c0a0c7210 */ /* 0x000fe20007b5e00c */
[----:B------:R-:W-:Y:S01]  /*64d0*/  BSSY B1, `(.L_x_36) ;  /* 0x0000011000017945 */ /* 0x000fe20003800000 */
[----:B------:R-:W-:Y:S02]  /*64e0*/  SHF.L.U64.HI R5, R4, 0x4, R5 ;  /* 0x0000000404057819 */ /* 0x000fe40000010205 */
[----:B------:R-:W-:Y:S02]  /*64f0*/  IADD3.X R13, R11, R133, R13, P2, P3 ;  /* 0x000000850b0d7210 */ /* 0x000fe400017e640d */
[----:B------:R-:W-:Y:S01]  /*6500*/  ISETP.GT.AND P0, PT, R3, 0x8, P0 ;  /* 0x000000080300780c */ /* 0x000fe20000704270 */
[----:B------:R-:W-:-:S04]  /*6510*/  IMAD.WIDE.U32 R12, R2, R130, R12 ;  /* 0x00000082020c7225 */ /* 0x000fc800078e000c */
[----:B------:R-:W-:Y:S02]  /*6520*/  IMAD.IADD R2, R131, 0x1, R13 ;  /* 0x0000000183027824 */ /* 0x000fe400078e020d */
[----:B--2---:R-:W-:-:S04]  /*6530*/  IMAD.U32 R10, R19, 0x10000, RZ ;  /* 0x00010000130a7824 */ /* 0x004fc800078e00ff */
[----:B------:R-:W-:Y:S01]  /*6540*/  FMUL R11, R10, R113 ;  /* 0x000000710a0b7220 */ /* 0x000fe20000400000 */
[----:B------:R-:W-:Y:S02]  /*6550*/  LEA R10, P2, R4, R8, 0x4 ;  /* 0x00000008040a7211 */ /* 0x000fe400078420ff */
[----:B------:R-:W-:Y:S01]  /*6560*/  LEA R4, P3, R12, R14, 0x1 ;  /* 0x0000000e0c047211 */ /* 0x000fe200078608ff */
[----:B------:R-:W-:-:S05]  /*6570*/  FFMA R11, R106, R112, R11 ;  /* 0x000000706a0b7223 */ /* 0x000fca000000000b */
[----:B------:R-:W-:Y:S01]  /*6580*/  F2FP.BF16.F32.PACK_AB R13, RZ, R11 ;  /* 0x0000000bff0d723e */ /* 0x000fe200000010ff */
[----:B------:R-:W-:Y:S01]  /*6590*/  IMAD.X R11, R5, 0x1, R9, P2 ;  /* 0x00000001050b7824 */ /* 0x000fe200010e0609 */
[----:B------:R-:W-:-:S04]  /*65a0*/  LEA.HI.X R5, R12, R15, R2, 0x1, P3 ;  /* 0x0000000f0c057211 */ /* 0x000fc800018f0c02 */
[----:B------:R0:W-:Y:S01]  /*65b0*/  @P1 STG.E.U16 desc[UR44][R10.64], R13 ;  /* 0x0000000d0a001986 */ /* 0x0001e2000c10152c */
[----:B------:R-:W-:Y:S05]  /*65c0*/  @!P0 BRA `(.L_x_37) ;  /* 0x0000000000048947 */ /* 0x000fea0003800000 */
[----:B------:R2:W5:Y:S02]  /*65d0*/  LDG.E.LTC128B.U16 R19, desc[UR44][R4.64+0x2] ;  /* 0x0000022c04137981 */ /* 0x000564000c1e1520 */
.L_x_37:
[----:B------:R-:W-:Y:S05]  /*65e0*/  BSYNC B1 ;  /* 0x0000000000017941 */ /* 0x000fea0003800000 */
.L_x_36:
[----:B-----5:R-:W-:Y:S01]  /*65f0*/  IMAD.U32 R2, R19, 0x10000, RZ ;  /* 0x0001000013027824 */ /* 0x020fe200078e00ff */
[----:B------:R-:W-:Y:S01]  /*6600*/  ISETP.GT.AND P1, PT, R0, 0x8, PT ;  /* 0x000000080000780c */ /* 0x000fe20003f24270 */
[----:B------:R-:W-:Y:S02]  /*6610*/  BSSY B1, `(.L_x_38) ;  /* 0x0000008000017945 */ /* 0x000fe40003800000 */
[----:B------:R-:W-:Y:S01]  /*6620*/  FMUL R2, R2, R113 ;  /* 0x0000007102027220 */ /* 0x000fe20000400000 */
[----:B------:R-:W-:-:S03]  /*6630*/  ISETP.GT.AND P2, PT, R3, RZ, P1 ;  /* 0x000000ff0300720c */ /* 0x000fc60000f44270 */
[----:B------:R-:W-:-:S05]  /*6640*/  FFMA R2, R107, R112, R2 ;  /* 0x000000706b027223 */ /* 0x000fca0000000002 */
[----:B------:R-:W-:-:S05]  /*6650*/  F2FP.BF16.F32.PACK_AB R2, RZ, R2 ;  /* 0x00000002ff02723e */ /* 0x000fca00000010ff */
[----:B------:R3:W-:Y:S01]  /*6660*/  @P0 STG.E.U16 desc[UR44][R10.64+0x2], R2 ;  /* 0x000002020a000986 */ /* 0x0007e2000c10152c */
[----:B------:R-:W-:Y:S05]  /*6670*/  @!P2 BRA `(.L_x_39) ;  /* 0x000000000004a947 */ /* 0x000fea0003800000 */
[----:B------:R4:W5:Y:S02]  /*6680*/  LDG.E.LTC128B.U16 R19, desc[UR44][R6.64+0x10] ;  /* 0x0000102c06137981 */ /* 0x000964000c1e1520 */
.L_x_39:
[----:B------:R-:W-:Y:S05]  /*6690*/  BSYNC B1 ;  /* 0x0000000000017941 */ /* 0x000fea0003800000 */
.L_x_38:
[----:B---3-5:R-:W-:Y:S01]  /*66a0*/  IMAD.U32 R2, R19, 0x10000, RZ ;  /* 0x0001000013027824 */ /* 0x028fe200078e00ff */
[----:B------:R-:W-:Y:S01]  /*66b0*/  ISETP.GT.AND P0, PT, R0, 0x9, PT ;  /* 0x000000090000780c */ /* 0x000fe20003f04270 */
[----:B------:R-:W-:Y:S02]  /*66c0*/  BSSY B1, `(.L_x_40) ;  /* 0x0000008000017945 */ /* 0x000fe40003800000 */
[----:B0-----:R-:W-:Y:S01]  /*66d0*/  FMUL R13, R2, R113 ;  /* 0x00000071020d7220 */ /* 0x001fe20000400000 */
[----:B------:R-:W-:-:S03]  /*66e0*/  ISETP.GT.AND P3, PT, R3, RZ, P0 ;  /* 0x000000ff0300720c */ /* 0x000fc60000764270 */
[----:B------:R-:W-:-:S05]  /*66f0*/  FFMA R13, R108, R112, R13 ;  /* 0x000000706c0d7223 */ /* 0x000fca000000000d */
[----:B------:R-:W-:-:S05]  /*6700*/  F2FP.BF16.F32.PACK_AB R13, RZ, R13 ;  /* 0x0000000dff0d723e */ /* 0x000fca00000010ff */
[----:B------:R0:W-:Y:S01]  /*6710*/  @P2 STG.E.U16 desc[UR44][R8.64+0x10], R13 ;  /* 0x0000100d08002986 */ /* 0x0001e2000c10152c */
[----:B------:R-:W-:Y:S05]  /*6720*/  @!P3 BRA `(.L_x_41) ;  /* 0x000000000004b947 */ /* 0x000fea0003800000 */
[----:B------:R3:W5:Y:S02]  /*6730*/  LDG.E.LTC128B.U16 R19, desc[UR44][R6.64+0x12] ;  /* 0x0000122c06137981 */ /* 0x000764000c1e1520 */
.L_x_41:
[----:B------:R-:W-:Y:S05]  /*6740*/  BSYNC B1 ;  /* 0x0000000000017941 */ /* 0x000fea0003800000 */
.L_x_40:
[----:B-----5:R-:W-:Y:S01]  /*6750*/  IMAD.U32 R2, R19, 0x10000, RZ ;  /* 0x0001000013027824 */ /* 0x020fe200078e00ff */
[----:B------:R-:W-:Y:S01]  /*6760*/  ISETP.GT.AND P1, PT, R3, 0x8, P1 ;  /* 0x000000080300780c */ /* 0x000fe20000f24270 */
[----:B------:R-:W-:Y:S02]  /*6770*/  BSSY B1, `(.L_x_42) ;  /* 0x0000007000017945 */ /* 0x000fe40003800000 */
[----:B------:R-:W-:-:S04]  /*6780*/  FMUL R2, R2, R113 ;  /* 0x0000007102027220 */ /* 0x000fc80000400000 */
[----:B------:R-:W-:-:S05]  /*6790*/  FFMA R2, R109, R112, R2 ;  /* 0x000000706d027223 */ /* 0x000fca0000000002 */
[----:B------:R-:W-:-:S05]  /*67a0*/  F2FP.BF16.F32.PACK_AB R2, RZ, R2 ;  /* 0x00000002ff02723e */ /* 0x000fca00000010ff */
[----:B------:R0:W-:Y:S01]  /*67b0*/  @P3 STG.E.U16 desc[UR44][R8.64+0x12], R2 ;  /* 0x0000120208003986 */ /* 0x0001e2000c10152c */
[----:B------:R-:W-:Y:S05]  /*67c0*/  @!P1 BRA `(.L_x_43) ;  /* 0x0000000000049947 */ /* 0x000fea0003800000 */
[----:B------:R0:W5:Y:S02]  /*67d0*/  LDG.E.LTC128B.U16 R19, desc[UR44][R4.64+0x10] ;  /* 0x0000102c04137981 */ /* 0x000164000c1e1520 */
.L_x_43:
[----:B------:R-:W-:Y:S05]  /*67e0*/  BSYNC B1 ;  /* 0x0000000000017941 */ /* 0x000fea0003800000 */
.L_x_42:
[----:B0----5:R-:W-:Y:S01]  /*67f0*/  IMAD.U32 R2, R19, 0x10000, RZ ;  /* 0x0001000013027824 */ /* 0x021fe200078e00ff */
        /* <DEDUP_REMOVED lines=8> */
.L_x_45:
[----:B------:R-:W-:Y:S05]  /*6880*/  BSYNC B1 ;  /* 0x0000000000017941 */ /* 0x000fea0003800000 */
.L_x_44:
        /* <DEDUP_REMOVED lines=10> */
.L_x_47:
[----:B------:R-:W-:Y:S05]  /*6930*/  BSYNC B1 ;  /* 0x0000000000017941 */ /* 0x000fea0003800000 */
.L_x_46:
[----:B0----5:R-:W-:Y:S01]  /*6940*/  IMAD.U32 R2, R19, 0x10000, RZ ;  /* 0x0001000013027824 */ /* 0x021fe200078e00ff */
        /* <DEDUP_REMOVED lines=9> */
.L_x_49:
[----:B------:R-:W-:Y:S05]  /*69e0*/  BSYNC B1 ;  /* 0x0000000000017941 */ /* 0x000fea0003800000 */
.L_x_48:
        /* <DEDUP_REMOVED lines=9> */
.L_x_51:
[----:B------:R-:W-:Y:S05]  /*6a80*/  BSYNC B1 ;  /* 0x0000000000017941 */ /* 0x000fea0003800000 */
.L_x_50:
        /* <DEDUP_REMOVED lines=9> */
.L_x_53:
[----:B------:R-:W-:Y:S05]  /*6b20*/  BSYNC B1 ;  /* 0x0000000000017941 */ /* 0x000fea0003800000 */
.L_x_52:
        /* <DEDUP_REMOVED lines=10> */
.L_x_55:
[----:B------:R-:W-:Y:S05]  /*6bd0*/  BSYNC B1 ;  /* 0x0000000000017941 */ /* 0x000fea0003800000 */
.L_x_54:
        /* <DEDUP_REMOVED lines=10> */
.L_x_57:
[----:B------:R-:W-:Y:S05]  /*6c80*/  BSYNC B1 ;  /* 0x0000000000017941 */ /* 0x000fea0003800000 */
.L_x_56:
        /* <DEDUP_REMOVED lines=9> */
.L_x_59:
[----:B------:R-:W-:Y:S05]  /*6d20*/  BSYNC B1 ;  /* 0x0000000000017941 */ /* 0x000fea0003800000 */
.L_x_58:
        /* <DEDUP_REMOVED lines=9> */
.L_x_61:
[----:B------:R-:W-:Y:S05]  /*6dc0*/  BSYNC B1 ;  /* 0x0000000000017941 */ /* 0x000fea0003800000 */
.L_x_60:
        /* <DEDUP_REMOVED lines=10> */
.L_x_63:
[----:B------:R-:W-:Y:S05]  /*6e70*/  BSYNC B1 ;  /* 0x0000000000017941 */ /* 0x000fea0003800000 */
.L_x_62:
        /* <DEDUP_REMOVED lines=10> */
.L_x_65:
[----:B------:R-:W-:Y:S05]  /*6f20*/  BSYNC B1 ;  /* 0x0000000000017941 */ /* 0x000fea0003800000 */
.L_x_64:
        /* <DEDUP_REMOVED lines=9> */
.L_x_67:
[----:B------:R-:W-:Y:S05]  /*6fc0*/  BSYNC B1 ;  /* 0x0000000000017941 */ /* 0x000fea0003800000 */
.L_x_66:
        /* <DEDUP_REMOVED lines=9> */
.L_x_69:
[----:B------:R-:W-:Y:S05]  /*7060*/  BSYNC B1 ;  /* 0x0000000000017941 */ /* 0x000fea0003800000 */
.L_x_68:
        /* <DEDUP_REMOVED lines=10> */
.L_x_71:
[----:B------:R-:W-:Y:S05]  /*7110*/  BSYNC B1 ;  /* 0x0000000000017941 */ /* 0x000fea0003800000 */
.L_x_70:
        /* <DEDUP_REMOVED lines=10> */
.L_x_73:
[----:B------:R-:W-:Y:S05]  /*71c0*/  BSYNC B1 ;  /* 0x0000000000017941 */ /* 0x000fea0003800000 */
.L_x_72:
        /* <DEDUP_REMOVED lines=9> */
.L_x_75:
[----:B------:R-:W-:Y:S05]  /*7260*/  BSYNC B1 ;  /* 0x0000000000017941 */ /* 0x000fea0003800000 */
.L_x_74:
        /* <DEDUP_REMOVED lines=9> */
.L_x_77:
[----:B------:R-:W-:Y:S05]  /*7300*/  BSYNC B1 ;  /* 0x0000000000017941 */ /* 0x000fea0003800000 */
.L_x_76:
        /* <DEDUP_REMOVED lines=10> */
.L_x_79:
[----:B------:R-:W-:Y:S05]  /*73b0*/  BSYNC B1 ;  /* 0x0000000000017941 */ /* 0x000fea0003800000 */
.L_x_78:
        /* <DEDUP_REMOVED lines=10> */
.L_x_81:
[----:B------:R-:W-:Y:S05]  /*7460*/  BSYNC B1 ;  /* 0x0000000000017941 */ /* 0x000fea0003800000 */
.L_x_80:
        /* <DEDUP_REMOVED lines=9> */
.L_x_83:
[----:B------:R-:W-:Y:S05]  /*7500*/  BSYNC B1 ;  /* 0x0000000000017941 */ /* 0x000fea0003800000 */
.L_x_82:
        /* <DEDUP_REMOVED lines=9> */
.L_x_85:
[----:B------:R-:W-:Y:S05]  /*75a0*/  BSYNC B1 ;  /* 0x0000000000017941 */ /* 0x000fea0003800000 */
.L_x_84:
        /* <DEDUP_REMOVED lines=10> */
.L_x_87:
[----:B------:R-:W-:Y:S05]  /*7650*/  BSYNC B1 ;  /* 0x0000000000017941 */ /* 0x000fea0003800000 */
.L_x_86:
        /* <DEDUP_REMOVED lines=10> */
.L_x_89:
[----:B------:R-:W-:Y:S05]  /*7700*/  BSYNC B1 ;  /* 0x0000000000017941 */ /* 0x000fea0003800000 */
.L_x_88:
        /* <DEDUP_REMOVED lines=9> */
.L_x_91:
[----:B------:R-:W-:Y:S05]  /*77a0*/  BSYNC B1 ;  /* 0x0000000000017941 */ /* 0x000fea0003800000 */
.L_x_90:
        /* <DEDUP_REMOVED lines=9> */
.L_x_93:
[----:B------:R-:W-:Y:S05]  /*7840*/  BSYNC B1 ;  /* 0x0000000000017941 */ /* 0x000fea0003800000 */
.L_x_92:
        /* <DEDUP_REMOVED lines=10> */
.L_x_95:
[----:B------:R-:W-:Y:S05]  /*78f0*/  BSYNC B1 ;  /* 0x0000000000017941 */ /* 0x000fea0003800000 */
.L_x_94:
        /* <DEDUP_REMOVED lines=10> */
.L_x_97:
[----:B------:R-:W-:Y:S05]  /*79a0*/  BSYNC B1 ;  /* 0x0000000000017941 */ /* 0x000fea0003800000 */
.L_x_96:
        /* <DEDUP_REMOVED lines=9> */
.L_x_99:
[----:B------:R-:W-:Y:S05]  /*7a40*/  BSYNC B1 ;  /* 0x0000000000017941 */ /* 0x000fea0003800000 */
.L_x_98:
        /* <DEDUP_REMOVED lines=9> */
.L_x_101:
[----:B------:R-:W-:Y:S05]  /*7ae0*/  BSYNC B1 ;  /* 0x0000000000017941 */ /* 0x000fea0003800000 */
.L_x_100:
        /* <DEDUP_REMOVED lines=10> */
.L_x_103:
[----:B------:R-:W-:Y:S05]  /*7b90*/  BSYNC B1 ;  /* 0x0000000000017941 */ /* 0x000fea0003800000 */
.L_x_102:
        /* <DEDUP_REMOVED lines=10> */
.L_x_105:
[----:B------:R-:W-:Y:S05]  /*7c40*/  BSYNC B1 ;  /* 0x0000000000017941 */ /* 0x000fea0003800000 */
.L_x_104:
        /* <DEDUP_REMOVED lines=9> */
.L_x_107:
[----:B------:R-:W-:Y:S05]  /*7ce0*/  BSYNC B1 ;  /* 0x0000000000017941 */ /* 0x000fea0003800000 */
.L_x_106:
        /* <DEDUP_REMOVED lines=9> */
.L_x_109:
[----:B------:R-:W-:Y:S05]  /*7d80*/  BSYNC B1 ;  /* 0x0000000000017941 */ /* 0x000fea0003800000 */
.L_x_108:
        /* <DEDUP_REMOVED lines=10> */
.L_x_111:
[----:B------:R-:W-:Y:S05]  /*7e30*/  BSYNC B1 ;  /* 0x0000000000017941 */ /* 0x000fea0003800000 */
.L_x_110:
        /* <DEDUP_REMOVED lines=10> */
.L_x_113:
[----:B------:R-:W-:Y:S05]  /*7ee0*/  BSYNC B1 ;  /* 0x0000000000017941 */ /* 0x000fea0003800000 */
.L_x_112:
        /* <DEDUP_REMOVED lines=9> */
.L_x_115:
[----:B------:R-:W-:Y:S05]  /*7f80*/  BSYNC B1 ;  /* 0x0000000000017941 */ /* 0x000fea0003800000 */
.L_x_114:
        /* <DEDUP_REMOVED lines=9> */
.L_x_117:
[----:B------:R-:W-:Y:S05]  /*8020*/  BSYNC B1 ;  /* 0x0000000000017941 */ /* 0x000fea0003800000 */
.L_x_116:
        /* <DEDUP_REMOVED lines=10> */
.L_x_119:
[----:B------:R-:W-:Y:S05]  /*80d0*/  BSYNC B1 ;  /* 0x0000000000017941 */ /* 0x000fea0003800000 */
.L_x_118:
        /* <DEDUP_REMOVED lines=10> */
.L_x_121:
[----:B------:R-:W-:Y:S05]  /*8180*/  BSYNC B1 ;  /* 0x0000000000017941 */ /* 0x000fea0003800000 */
.L_x_120:
        /* <DEDUP_REMOVED lines=9> */
.L_x_123:
[----:B------:R-:W-:Y:S05]  /*8220*/  BSYNC B1 ;  /* 0x0000000000017941 */ /* 0x000fea0003800000 */
.L_x_122:
        /* <DEDUP_REMOVED lines=9> */
.L_x_125:
[----:B------:R-:W-:Y:S05]  /*82c0*/  BSYNC B1 ;  /* 0x0000000000017941 */ /* 0x000fea0003800000 */
.L_x_124:
        /* <DEDUP_REMOVED lines=10> */
.L_x_127:
[----:B------:R-:W-:Y:S05]  /*8370*/  BSYNC B1 ;  /* 0x0000000000017941 */ /* 0x000fea0003800000 */
.L_x_126:
        /* <DEDUP_REMOVED lines=10> */
.L_x_129:
[----:B------:R-:W-:Y:S05]  /*8420*/  BSYNC B1 ;  /* 0x0000000000017941 */ /* 0x000fea0003800000 */
.L_x_128:
        /* <DEDUP_REMOVED lines=9> */
.L_x_131:
[----:B------:R-:W-:Y:S05]  /*84c0*/  BSYNC B1 ;  /* 0x0000000000017941 */ /* 0x000fea0003800000 */
.L_x_130:
        /* <DEDUP_REMOVED lines=9> */
.L_x_133:
[----:B------:R-:W-:Y:S05]  /*8560*/  BSYNC B1 ;  /* 0x0000000000017941 */ /* 0x000fea0003800000 */
.L_x_132:
        /* <DEDUP_REMOVED lines=10> */
.L_x_135:
[----:B------:R-:W-:Y:S05]  /*8610*/  BSYNC B1 ;  /* 0x0000000000017941 */ /* 0x000fea0003800000 */
.L_x_134:
        /* <DEDUP_REMOVED lines=10> */
.L_x_137:
[----:B------:R-:W-:Y:S05]  /*86c0*/  BSYNC B1 ;  /* 0x0000000000017941 */ /* 0x000fea0003800000 */
.L_x_136:
        /* <DEDUP_REMOVED lines=9> */
.L_x_139:
[----:B------:R-:W-:Y:S05]  /*8760*/  BSYNC B1 ;  /* 0x0000000000017941 */ /* 0x000fea0003800000 */
.L_x_138:
        /* <DEDUP_REMOVED lines=9> */
.L_x_141:
[----:B------:R-:W-:Y:S05]  /*8800*/  BSYNC B1 ;  /* 0x0000000000017941 */ /* 0x000fea0003800000 */
.L_x_140:
        /* <DEDUP_REMOVED lines=10> */
.L_x_143:
[----:B------:R-:W-:Y:S05]  /*88b0*/  BSYNC B1 ;  /* 0x0000000000017941 */ /* 0x000fea0003800000 */
.L_x_142:
        /* <DEDUP_REMOVED lines=10> */
.L_x_145:
[----:B------:R-:W-:Y:S05]  /*8960*/  BSYNC B1 ;  /* 0x0000000000017941 */ /* 0x000fea0003800000 */
.L_x_144:
        /* <DEDUP_REMOVED lines=9> */
.L_x_147:
[----:B------:R-:W-:Y:S05]  /*8a00*/  BSYNC B1 ;  /* 0x0000000000017941 */ /* 0x000fea0003800000 */
.L_x_146:
        /* <DEDUP_REMOVED lines=9> */
.L_x_149:
[----:B------:R-:W-:Y:S05]  /*8aa0*/  BSYNC B1 ;  /* 0x0000000000017941 */ /* 0x000fea0003800000 */
.L_x_148:
        /* <DEDUP_REMOVED lines=10> */
.L_x_151:
[----:B------:R-:W-:Y:S05]  /*8b50*/  BSYNC B1 ;  /* 0x0000000000017941 */ /* 0x000fea0003800000 */
.L_x_150:
        /* <DEDUP_REMOVED lines=10> */
.L_x_153:
[----:B------:R-:W-:Y:S05]  /*8c00*/  BSYNC B1 ;  /* 0x0000000000017941 */ /* 0x000fea0003800000 */
.L_x_152:
        /* <DEDUP_REMOVED lines=9> */
.L_x_155:
[----:B------:R-:W-:Y:S05]  /*8ca0*/  BSYNC B1 ;  /* 0x0000000000017941 */ /* 0x000fea0003800000 */
.L_x_154:
        /* <DEDUP_REMOVED lines=9> */
.L_x_157:
[----:B------:R-:W-:Y:S05]  /*8d40*/  BSYNC B1 ;  /* 0x0000000000017941 */ /* 0x000fea0003800000 */
.L_x_156:
        /* <DEDUP_REMOVED lines=10> */
.L_x_159:
[----:B------:R-:W-:Y:S05]  /*8df0*/  BSYNC B1 ;  /* 0x0000000000017941 */ /* 0x000fea0003800000 */
.L_x_158:
        /* <DEDUP_REMOVED lines=10> */
.L_x_161:
[----:B------:R-:W-:Y:S05]  /*8ea0*/  BSYNC B1 ;  /* 0x0000000000017941 */ /* 0x000fea0003800000 */
.L_x_160:
        /* <DEDUP_REMOVED lines=9> */
.L_x_163:
[----:B------:R-:W-:Y:S05]  /*8f40*/  BSYNC B1 ;  /* 0x0000000000017941 */ /* 0x000fea0003800000 */
.L_x_162:
        /* <DEDUP_REMOVED lines=9> */
.L_x_165:
[----:B------:R-:W-:Y:S05]  /*8fe0*/  BSYNC B1 ;  /* 0x0000000000017941 */ /* 0x000fea0003800000 */
.L_x_164:
        /* <DEDUP_REMOVED lines=10> */
.L_x_167:
[----:B------:R-:W-:Y:S05]  /*9090*/  BSYNC B1 ;  /* 0x0000000000017941 */ /* 0x000fea0003800000 */
.L_x_166:
        /* <DEDUP_REMOVED lines=10> */
.L_x_169:
[----:B------:R-:W-:Y:S05]  /*9140*/  BSYNC B1 ;  /* 0x0000000000017941 */ /* 0x000fea0003800000 */
.L_x_168:
        /* <DEDUP_REMOVED lines=9> */
.L_x_171:
[----:B------:R-:W-:Y:S05]  /*91e0*/  BSYNC B1 ;  /* 0x0000000000017941 */ /* 0x000fea0003800000 */
.L_x_170:
        /* <DEDUP_REMOVED lines=9> */
.L_x_173:
[----:B------:R-:W-:Y:S05]  /*9280*/  BSYNC B1 ;  /* 0x0000000000017941 */ /* 0x000fea0003800000 */
.L_x_172:
        /* <DEDUP_REMOVED lines=10> */
.L_x_175:
[----:B------:R-:W-:Y:S05]  /*9330*/  BSYNC B1 ;  /* 0x0000000000017941 */ /* 0x000fea0003800000 */
.L_x_174:
        /* <DEDUP_REMOVED lines=10> */
.L_x_177:
[----:B------:R-:W-:Y:S05]  /*93e0*/  BSYNC B1 ;  /* 0x0000000000017941 */ /* 0x000fea0003800000 */
.L_x_176:
        /* <DEDUP_REMOVED lines=9> */
.L_x_179:
[----:B------:R-:W-:Y:S05]  /*9480*/  BSYNC B1 ;  /* 0x0000000000017941 */ /* 0x000fea0003800000 */
.L_x_178:
        /* <DEDUP_REMOVED lines=9> */
.L_x_181:
[----:B------:R-:W-:Y:S05]  /*9520*/  BSYNC B1 ;  /* 0x0000000000017941 */ /* 0x000fea0003800000 */
.L_x_180:
        /* <DEDUP_REMOVED lines=10> */
.L_x_183:
[----:B------:R-:W-:Y:S05]  /*95d0*/  BSYNC B1 ;  /* 0x0000000000017941 */ /* 0x000fea0003800000 */
.L_x_182:
        /* <DEDUP_REMOVED lines=10> */
.L_x_185:
[----:B------:R-:W-:Y:S05]  /*9680*/  BSYNC B1 ;  /* 0x0000000000017941 */ /* 0x000fea0003800000 */
.L_x_184:
        /* <DEDUP_REMOVED lines=9> */
.L_x_187:
[----:B------:R-:W-:Y:S05]  /*9720*/  BSYNC B1 ;  /* 0x0000000000017941 */ /* 0x000fea0003800000 */
.L_x_186:
        /* <DEDUP_REMOVED lines=9> */
.L_x_189:
[----:B------:R-:W-:Y:S05]  /*97c0*/  BSYNC B1 ;  /* 0x0000000000017941 */ /* 0x000fea0003800000 */
.L_x_188:
        /* <DEDUP_REMOVED lines=10> */
.L_x_191:
[----:B------:R-:W-:Y:S05]  /*9870*/  BSYNC B1 ;  /* 0x0000000000017941 */ /* 0x000fea0003800000 */
.L_x_190:
        /* <DEDUP_REMOVED lines=10> */
.L_x_193:
[----:B------:R-:W-:Y:S05]  /*9920*/  BSYNC B1 ;  /* 0x0000000000017941 */ /* 0x000fea0003800000 */
.L_x_192:
        /* <DEDUP_REMOVED lines=9> */
.L_x_195:
[----:B------:R-:W-:Y:S05]  /*99c0*/  BSYNC B1 ;  /* 0x0000000000017941 */ /* 0x000fea0003800000 */
.L_x_194:
        /* <DEDUP_REMOVED lines=9> */
.L_x_197:
[----:B------:R-:W-:Y:S05]  /*9a60*/  BSYNC B1 ;  /* 0x0000000000017941 */ /* 0x000fea0003800000 */
.L_x_196:
        /* <DEDUP_REMOVED lines=10> */
.L_x_199:
[----:B------:R-:W-:Y:S05]  /*9b10*/  BSYNC B1 ;  /* 0x0000000000017941 */ /* 0x000fea0003800000 */
.L_x_198:
        /* <DEDUP_REMOVED lines=10> */
.L_x_201:
[----:B------:R-:W-:Y:S05]  /*9bc0*/  BSYNC B1 ;  /* 0x0000000000017941 */ /* 0x000fea0003800000 */
.L_x_200:
        /* <DEDUP_REMOVED lines=9> */
.L_x_203:
[----:B------:R-:W-:Y:S05]  /*9c60*/  BSYNC B1 ;  /* 0x0000000000017941 */ /* 0x000fea0003800000 */
.L_x_202:
[----:B0----5:R-:W-:Y:S01]  /*9c70*/  IMAD.U32 R0, R19, 0x10000, RZ ;  /* 0x0001000013007824 */ /* 0x021fe200078e00ff */
[----:B------:R-:W-:Y:S01]  /*9c80*/  ISETP.GT.AND P0, PT, R3, 0x8, P0 ;  /* 0x000000080300780c */ /* 0x000fe20000704270 */
[----:B-1-34-:R-:W-:Y:S01]  /*9c90*/  @P1 IMAD.MOV.U32 R6, RZ, RZ, R10 ;  /* 0x000000ffff061224 */ /* 0x01afe200078e000a */
[----:B------:R-:W-:Y:S01]  /*9ca0*/  BSSY B1, `(.L_x_204) ;  /* 0x0000009000017945 */ /* 0x000fe20003800000 */
[----:B------:R-:W-:-:S04]  /*9cb0*/  FMUL R7, R0, R113 ;  /* 0x0000007100077220 */ /* 0x000fc80000400000 */
[----:B------:R-:W-:-:S05]  /*9cc0*/  FFMA R7, R30, R112, R7 ;  /* 0x000000701e077223 */ /* 0x000fca0000000007 */
[----:B------:R-:W-:-:S04]  /*9cd0*/  F2FP.BF16.F32.PACK_AB R7, RZ, R7 ;  /* 0x00000007ff07723e */ /* 0x000fc800000010ff */
[----:B------:R-:W-:Y:S01]  /*9ce0*/  PRMT R0, R7, 0x7610, R0 ;  /* 0x0000761007007816 */ /* 0x000fe20000000000 */
[----:B------:R-:W-:-:S05]  /*9cf0*/  @P1 IMAD.MOV.U32 R7, RZ, RZ, R11 ;  /* 0x000000ffff071224 */ /* 0x000fca00078e000b */
[----:B------:R0:W-:Y:S01]  /*9d00*/  @P1 STG.E.U16 desc[UR44][R6.64+0x150], R0 ;  /* 0x0001500006001986 */ /* 0x0001e2000c10152c */
[----:B------:R-:W-:Y:S05]  /*9d10*/  @!P0 BRA `(.L_x_205) ;  /* 0x0000000000048947 */ /* 0x000fea0003800000 */
[----:B------:R1:W5:Y:S02]  /*9d20*/  LDG.E.LTC128B.U16 R19, desc[UR44][R4.64+0x152] ;  /* 0x0001522c04137981 */ /* 0x000364000c1e1520 */
.L_x_205:
[----:B------:R-:W-:Y:S05]  /*9d30*/  BSYNC B1 ;  /* 0x0000000000017941 */ /* 0x000fea0003800000 */
.L_x_204:
[----:B------:R-:W-:Y:S05]  /*9d40*/  @!P0 BRA `(.L_x_206) ;  /* 0x0000001c00c08947 */ /* 0x000fea0003800000 */
[----:B0----5:R-:W-:-:S04]  /*9d50*/  IMAD.U32 R0, R19, 0x10000, RZ ;  /* 0x0001000013007824 */ /* 0x021fc800078e00ff */
[----:B------:R-:W-:-:S04]  /*9d60*/  FMUL R0, R0, R113 ;  /* 0x0000007100007220 */ /* 0x000fc80000400000 */
[----:B------:R-:W-:-:S05]  /*9d70*/  FFMA R0, R31, R112, R0 ;  /* 0x000000701f007223 */ /* 0x000fca0000000000 */
[----:B------:R-:W-:-:S05]  /*9d80*/  F2FP.BF16.F32.PACK_AB R0, RZ, R0 ;  /* 0x00000000ff00723e */ /* 0x000fca00000010ff */
[----:B------:R3:W-:Y:S01]  /*9d90*/  STG.E.U16 desc[UR44][R10.64+0x152], R0 ;  /* 0x000152000a007986 */ /* 0x0007e2000c10152c */
[----:B------:R-:W-:Y:S05]  /*9da0*/  BRA `(.L_x_206) ;  /* 0x0000001c00a87947 */ /* 0x000fea0003800000 */
.L_x_33:
[----:B------:R-:W-:Y:S01]  /*9db0*/  ULDC.64 UR4, c[0x0][0x5c0] ;  /* 0x0001700000047ab9 */ /* 0x000fe20000000a00 */
[----:B------:R-:W-:Y:S01]  /*9dc0*/  ISETP.GT.AND P3, PT, R0, 0x1, PT ;  /* 0x000000010000780c */ /* 0x000fe20003f64270 */
[-C--:B------:R-:W-:Y:S01]  /*9dd0*/  FMUL R104, R104, R112.reuse ;  /* 0x0000007068687220 */ /* 0x080fe20000400000 */
[----:B------:R-:W-:Y:S01]  /*9de0*/  LEA R8, P0, R6, UR4, 0x1 ;  /* 0x0000000406087c11 */ /* 0x000fe2000f8008ff */
[-C--:B------:R-:W-:Y:S01]  /*9df0*/  FMUL R105, R105, R112.reuse ;  /* 0x0000007069697220 */ /* 0x080fe20000400000 */
[----:B------:R-:W-:Y:S01]  /*9e00*/  SHF.L.U64.HI R5, R4, 0x4, R5 ;  /* 0x0000000404057819 */ /* 0x000fe20000010205 */
[-C--:B------:R-:W-:Y:S01]  /*9e10*/  FMUL R106, R106, R112.reuse ;  /* 0x000000706a6a7220 */ /* 0x080fe20000400000 */
[----:B------:R-:W-:Y:S01]  /*9e20*/  LEA.HI.X R9, R6, UR5, R137, 0x1, P0 ;  /* 0x0000000506097c11 */ /* 0x000fe200080f0c89 */
[-C--:B------:R-:W-:Y:S01]  /*9e30*/  FMUL R107, R107, R112.reuse ;  /* 0x000000706b6b7220 */ /* 0x080fe20000400000 */
[----:B------:R-:W-:Y:S01]  /*9e40*/  ISETP.GT.AND P0, PT, R3, RZ, P3 ;  /* 0x000000ff0300720c */ /* 0x000fe20001f04270 */
[----:B------:R-:W-:Y:S01]  /*9e50*/  FMUL R108, R108, R112 ;  /* 0x000000706c6c7220 */ /* 0x000fe20000400000 */
[----:B------:R-:W-:Y:S01]  /*9e60*/  F2FP.BF16.F32.PACK_AB R104, RZ, R104 ;  /* 0x00000068ff68723e */ /* 0x000fe200000010ff */
[-C--:B------:R-:W-:Y:S01]  /*9e70*/  FMUL R109, R109, R112.reuse ;  /* 0x000000706d6d7220 */ /* 0x080fe20000400000 */
[----:B------:R-:W-:Y:S01]  /*9e80*/  F2FP.BF16.F32.PACK_AB R105, RZ, R105 ;  /* 0x00000069ff69723e */ /* 0x000fe200000010ff */
[----:B------:R-:W-:Y:S01]  /*9e90*/  FMUL R110, R110, R112 ;  /* 0x000000706e6e7220 */ /* 0x000fe20000400000 */
[----:B------:R-:W-:Y:S01]  /*9ea0*/  LEA R4, P4, R4, R8, 0x4 ;  /* 0x0000000804047211 */ /* 0x000fe200078820ff */
[----:B------:R-:W-:Y:S01]  /*9eb0*/  @P2 STG.E.U16 desc[UR44][R8.64], R104 ;  /* 0x0000006808002986 */ /* 0x000fe2000c10152c */
[----:B------:R-:W-:Y:S01]  /*9ec0*/  ISETP.GT.AND P2, PT, R0, 0x8, PT ;  /* 0x000000080000780c */ /* 0x000fe20003f44270 */
[----:B------:R-:W-:Y:S01]  /*9ed0*/  FMUL R111, R111, R112 ;  /* 0x000000706f6f7220 */ /* 0x000fe20000400000 */
[----:B------:R-:W-:Y:S01]  /*9ee0*/  ISETP.GT.AND P1, PT, R3, 0x8, P1 ;  /* 0x000000080300780c */ /* 0x000fe20000f24270 */
[--C-:B------:R-:W-:Y:S01]  /*9ef0*/  IMAD.X R5, R5, 0x1, R9.reuse, P4 ;  /* 0x0000000105057824 */ /* 0x100fe200020e0609 */
[C---:B------:R-:W-:Y:S01]  /*9f00*/  ISETP.GT.AND P5, PT, R3.reuse, RZ, P2 ;  /* 0x000000ff0300720c */ /* 0x040fe200017a4270 */
[--C-:B------:R-:W-:Y:S01]  /*9f10*/  @P0 IMAD.MOV.U32 R6, RZ, RZ, R8.reuse ;  /* 0x000000ffff060224 */ /* 0x100fe200078e0008 */
[----:B------:R-:W-:Y:S01]  /*9f20*/  ISETP.GT.AND P3, PT, R3, 0x8, P3 ;  /* 0x000000080300780c */ /* 0x000fe20001f64270 */
[--C-:B------:R-:W-:Y:S01]  /*9f30*/  @P0 IMAD.MOV.U32 R7, RZ, RZ, R9.reuse ;  /* 0x000000ffff070224 */ /* 0x100fe200078e0009 */
[----:B------:R-:W-:Y:S01]  /*9f40*/  F2FP.BF16.F32.PACK_AB R106, RZ, R106 ;  /* 0x0000006aff6a723e */ /* 0x000fe200000010ff */
[-C--:B------:R-:W-:Y:S01]  /*9f50*/  FMUL R96, R96, R112.reuse ;  /* 0x0000007060607220 */ /* 0x080fe20000400000 */
[----:B------:R-:W-:Y:S01]  /*9f60*/  F2FP.BF16.F32.PACK_AB R107, RZ, R107 ;  /* 0x0000006bff6b723e */ /* 0x000fe200000010ff */
[-C--:B------:R-:W-:Y:S01]  /*9f70*/  FMUL R97, R97, R112.reuse ;  /* 0x0000007061617220 */ /* 0x080fe20000400000 */
[----:B------:R0:W-:Y:S01]  /*9f80*/  @P0 STG.E.U16 desc[UR44][R6.64+0x2], R105 ;  /* 0x0000026906000986 */ /* 0x0001e2000c10152c */
[----:B------:R-:W-:Y:S01]  /*9f90*/  ISETP.GT.AND P0, PT, R0, 0x9, PT ;  /* 0x000000090000780c */ /* 0x000fe20003f04270 */
[----:B------:R-:W-:Y:S01]  /*9fa0*/  FMUL R98, R98, R112 ;  /* 0x0000007062627220 */ /* 0x000fe20000400000 */
[----:B------:R-:W-:Y:S01]  /*9fb0*/  F2FP.BF16.F32.PACK_AB R108, RZ, R108 ;  /* 0x0000006cff6c723e */ /* 0x000fe200000010ff */
[----:B------:R-:W-:Y:S01]  /*9fc0*/  @P1 STG.E.U16 desc[UR44][R4.64], R106 ;  /* 0x0000006a04001986 */ /* 0x000fe2000c10152c */
[----:B------:R-:W-:Y:S01]  /*9fd0*/  ISETP.GT.AND P4, PT, R3, RZ, P0 ;  /* 0x000000ff0300720c */ /* 0x000fe20000784270 */
[-C--:B------:R-:W-:Y:S01]  /*9fe0*/  FMUL R99, R99, R112.reuse ;  /* 0x0000007063637220 */ /* 0x080fe20000400000 */
[----:B------:R-:W-:Y:S01]  /*9ff0*/  ISETP.GT.AND P1, PT, R0, 0x10, PT ;  /* 0x000000100000780c */ /* 0x000fe20003f24270 */
[----:B------:R-:W-:Y:S01]  /*a000*/  @P3 STG.E.U16 desc[UR44][R4.64+0x2], R107 ;  /* 0x0000026b04003986 */ /* 0x000fe2000c10152c */
[----:B------:R-:W-:Y:S01]  /*a010*/  F2FP.BF16.F32.PACK_AB R109, RZ, R109 ;  /* 0x0000006dff6d723e */ /* 0x000fe200000010ff */
[-C--:B------:R-:W-:Y:S01]  /*a020*/  FMUL R100, R100, R112.reuse ;  /* 0x0000007064647220 */ /* 0x080fe20000400000 */
[C---:B------:R-:W-:Y:S01]  /*a030*/  ISETP.GT.AND P2, PT, R3.reuse, 0x8, P2 ;  /* 0x000000080300780c */ /* 0x040fe20001744270 */
[--C-:B0-----:R-:W-:Y:S01]  /*a040*/  @P5 IMAD.MOV.U32 R6, RZ, RZ, R8.reuse ;  /* 0x000000ffff065224 */ /* 0x101fe200078e0008 */
[----:B------:R-:W-:Y:S01]  /*a050*/  ISETP.GT.AND P3, PT, R3, 0x8, P0 ;  /* 0x000000080300780c */ /* 0x000fe20000764270 */
[--C-:B------:R-:W-:Y:S01]  /*a060*/  @P5 IMAD.MOV.U32 R7, RZ, RZ, R9.reuse ;  /* 0x000000ffff075224 */ /* 0x100fe200078e0009 */
[----:B------:R-:W-:Y:S01]  /*a070*/  ISETP.GT.AND P0, PT, R0, 0x11, PT ;  /* 0x000000110000780c */ /* 0x000fe20003f04270 */
[----:B------:R-:W-:Y:S01]  /*a080*/  FMUL R101, R101, R112 ;  /* 0x0000007065657220 */ /* 0x000fe20000400000 */
[----:B------:R-:W-:Y:S01]  /*a090*/  F2FP.BF16.F32.PACK_AB R110, RZ, R110 ;  /* 0x0000006eff6e723e */ /* 0x000fe200000010ff */
[-C--:B------:R-:W-:Y:S01]  /*a0a0*/  FMUL R102, R102, R112.reuse ;  /* 0x0000007066667220 */ /* 0x080fe20000400000 */
[----:B------:R0:W-:Y:S01]  /*a0b0*/  @P5 STG.E.U16 desc[UR44][R6.64+0x10], R108 ;  /* 0x0000106c06005986 */ /* 0x0001e2000c10152c */
[----:B------:R-:W-:Y:S01]  /*a0c0*/  ISETP.GT.AND P5, PT, R3, RZ, P1 ;  /* 0x000000ff0300720c */ /* 0x000fe20000fa4270 */
[-C--:B------:R-:W-:Y:S01]  /*a0d0*/  FMUL R103, R103, R112.reuse ;  /* 0x0000007067677220 */ /* 0x080fe20000400000 */
[----:B------:R-:W-:Y:S01]  /*a0e0*/  F2FP.BF16.F32.PACK_AB R111, RZ, R111 ;  /* 0x0000006fff6f723e */ /* 0x000fe200000010ff */
[----:B------:R-:W-:Y:S01]  /*a0f0*/  FMUL R88, R88, R112 ;  /* 0x0000007058587220 */ /* 0x000fe20000400000 */
[----:B------:R-:W-:Y:S01]  /*a100*/  F2FP.BF16.F32.PACK_AB R96, RZ, R96 ;  /* 0x00000060ff60723e */ /* 0x000fe200000010ff */
[-C--:B------:R-:W-:Y:S01]  /*a110*/  FMUL R89, R89, R112.reuse ;  /* 0x0000007059597220 */ /* 0x080fe20000400000 */
[----:B------:R-:W-:Y:S01]  /*a120*/  F2FP.BF16.F32.PACK_AB R97, RZ, R97 ;  /* 0x00000061ff61723e */ /* 0x000fe200000010ff */
[-C--:B------:R-:W-:Y:S01]  /*a130*/  FMUL R90, R90, R112.reuse ;  /* 0x000000705a5a7220 */ /* 0x080fe20000400000 */
[----:B------:R-:W-:Y:S01]  /*a140*/  ISETP.GT.AND P1, PT, R3, 0x8, P1 ;  /* 0x000000080300780c */ /* 0x000fe20000f24270 */
[----:B------:R-:W-:Y:S01]  /*a150*/  FMUL R91, R91, R112 ;  /* 0x000000705b5b7220 */ /* 0x000fe20000400000 */
[----:B------:R-:W-:Y:S01]  /*a160*/  F2FP.BF16.F32.PACK_AB R98, RZ, R98 ;  /* 0x00000062ff62723e */ /* 0x000fe200000010ff */
[--C-:B0-----:R-:W-:Y:S01]  /*a170*/  @P4 IMAD.MOV.U32 R6, RZ, RZ, R8.reuse ;  /* 0x000000ffff064224 */ /* 0x101fe200078e0008 */
[----:B------:R-:W-:Y:S01]  /*a180*/  F2FP.BF16.F32.PACK_AB R99, RZ, R99 ;  /* 0x00000063ff63723e */ /* 0x000fe200000010ff */
[--C-:B------:R-:W-:Y:S01]  /*a190*/  @P4 IMAD.MOV.U32 R7, RZ, RZ, R9.reuse ;  /* 0x000000ffff074224 */ /* 0x100fe200078e0009 */
[----:B------:R-:W-:Y:S01]  /*a1a0*/  F2FP.BF16.F32.PACK_AB R100, RZ, R100 ;  /* 0x00000064ff64723e */ /* 0x000fe200000010ff */
[-C--:B------:R-:W-:Y:S01]  /*a1b0*/  FMUL R92, R92, R112.reuse ;  /* 0x000000705c5c7220 */ /* 0x080fe20000400000 */
[----:B------:R-:W-:Y:S01]  /*a1c0*/  F2FP.BF16.F32.PACK_AB R101, RZ, R101 ;  /* 0x00000065ff65723e */ /* 0x000fe200000010ff */
[-C--:B------:R-:W-:Y:S01]  /*a1d0*/  FMUL R93, R93, R112.reuse ;  /* 0x000000705d5d7220 */ /* 0x080fe20000400000 */
[----:B------:R0:W-:Y:S01]  /*a1e0*/  @P4 STG.E.U16 desc[UR44][R6.64+0x12], R109 ;  /* 0x0000126d06004986 */ /* 0x0001e2000c10152c */
[----:B------:R-:W-:Y:S01]  /*a1f0*/  ISETP.GT.AND P4, PT, R3, RZ, P0 ;  /* 0x000000ff0300720c */ /* 0x000fe20000784270 */
[----:B------:R-:W-:Y:S01]  /*a200*/  FMUL R94, R94, R112 ;  /* 0x000000705e5e7220 */ /* 0x000fe20000400000 */
[----:B------:R-:W-:Y:S01]  /*a210*/  F2FP.BF16.F32.PACK_AB R102, RZ, R102 ;  /* 0x00000066ff66723e */ /* 0x000fe200000010ff */
[----:B------:R-:W-:Y:S01]  /*a220*/  @P2 STG.E.U16 desc[UR44][R4.64+0x10], R110 ;  /* 0x0000106e04002986 */ /* 0x000fe2000c10152c */
[----:B------:R-:W-:Y:S01]  /*a230*/  ISETP.GT.AND P2, PT, R0, 0x18, PT ;  /* 0x000000180000780c */ /* 0x000fe20003f44270 */
[-C--:B------:R-:W-:Y:S01]  /*a240*/  FMUL R95, R95, R112.reuse ;  /* 0x000000705f5f7220 */ /* 0x080fe20000400000 */
[----:B------:R-:W-:Y:S01]  /*a250*/  F2FP.BF16.F32.PACK_AB R103, RZ, R103 ;  /* 0x00000067ff67723e */ /* 0x000fe200000010ff */
[----:B------:R-:W-:Y:S01]  /*a260*/  @P3 STG.E.U16 desc[UR44][R4.64+0x12], R111 ;  /* 0x0000126f04003986 */ /* 0x000fe2000c10152c */
[----:B------:R-:W-:Y:S01]  /*a270*/  ISETP.GT.AND P3, PT, R3, 0x8, P0 ;  /* 0x000000080300780c */ /* 0x000fe20000764270 */
[----:B------:R-:W-:Y:S01]  /*a280*/  FMUL R80, R80, R112 ;  /* 0x0000007050507220 */ /* 0x000fe20000400000 */
[----:B------:R-:W-:Y:S01]  /*a290*/  ISETP.GT.AND P0, PT, R0, 0x19, PT ;  /* 0x000000190000780c */ /* 0x000fe20003f04270 */
[--C-:B0-----:R-:W-:Y:S01]  /*a2a0*/  @P5 IMAD.MOV.U32 R6, RZ, RZ, R8.reuse ;  /* 0x000000ffff065224 */ /* 0x101fe200078e0008 */
[----:B------:R-:W-:Y:S01]  /*a2b0*/  F2FP.BF16.F32.PACK_AB R88, RZ, R88 ;  /* 0x00000058ff58723e */ /* 0x000fe200000010ff */
[--C-:B------:R-:W-:Y:S01]  /*a2c0*/  @P5 IMAD.MOV.U32 R7, RZ, RZ, R9.reuse ;  /* 0x000000ffff075224 */ /* 0x100fe200078e0009 */
[----:B------:R-:W-:Y:S01]  /*a2d0*/  F2FP.BF16.F32.PACK_AB R89, RZ, R89 ;  /* 0x00000059ff59723e */ /* 0x000fe200000010ff */
        /* <DEDUP_REMOVED lines=11> */
[----:B------:R-:W-:Y:S01]  /*a390*/  FMUL R86, R86, R112 ;  /* 0x0000007056567220 */ /* 0x000fe20000400000 */
[----:B------:R-:W-:Y:S01]  /*a3a0*/  F2FP.BF16.F32.PACK_AB R94, RZ, R94 ;  /* 0x0000005eff5e723e */ /* 0x000fe200000010ff */
[----:B------:R-:W-:Y:S01]  /*a3b0*/  FMUL R87, R87, R112 ;  /* 0x0000007057577220 */ /* 0x000fe20000400000 */
[----:B------:R-:W-:Y:S01]  /*a3c0*/  F2FP.BF16.F32.PACK_AB R95, RZ, R95 ;  /* 0x0000005fff5f723e */ /* 0x000fe200000010ff */
        /* <DEDUP_REMOVED lines=8> */
[C---:B------:R-:W-:Y:S01]  /*a450*/  ISETP.GT.AND P4, PT, R3.reuse, RZ, P0 ;  /* 0x000000ff0300720c */ /* 0x040fe20000784270 */
[-C--:B------:R-:W-:Y:S01]  /*a460*/  FMUL R74, R74, R112.reuse ;  /* 0x000000704a4a7220 */ /* 0x080fe20000400000 */
[----:B------:R-:W-:Y:S01]  /*a470*/  F2FP.BF16.F32.PACK_AB R83, RZ, R83 ;  /* 0x00000053ff53723e */ /* 0x000fe200000010ff */
[----:B------:R-:W-:Y:S01]  /*a480*/  @P1 STG.E.U16 desc[UR44][R4.64+0x20], R98 ;  /* 0x0000206204001986 */ /* 0x000fe2000c10152c */
[----:B------:R-:W-:Y:S01]  /*a490*/  ISETP.GT.AND P1, PT, R3, 0x8, P2 ;  /* 0x000000080300780c */ /* 0x000fe20001724270 */
[-C--:B------:R-:W-:Y:S01]  /*a4a0*/  FMUL R75, R75, R112.reuse ;  /* 0x000000704b4b7220 */ /* 0x080fe20000400000 */
[----:B------:R-:W-:Y:S01]  /*a4b0*/  ISETP.GT.AND P2, PT, R0, 0x20, PT ;  /* 0x000000200000780c */ /* 0x000fe20003f44270 */
        /* <DEDUP_REMOVED lines=156> */
[----:B0-----:R-:W-:Y:S01]  /*ae80*/  @P5 IMAD.MOV.U32 R6, RZ, RZ, R8 ;  /* 0x000000ffff065224 */ /* 0x001fe200078e0008 */
[----:B------:R-:W-:Y:S01]  /*ae90*/  F2FP.BF16.F32.PACK_AB R36, RZ, R36 ;  /* 0x00000024ff24723e */ /* 0x000fe200000010ff */
[----:B------:R-:W-:Y:S01]  /*aea0*/  @P5 IMAD.MOV.U32 R7, RZ, RZ, R9 ;  /* 0x000000ffff075224 */ /* 0x000fe200078e0009 */
[----:B------:R-:W-:Y:S01]  /*aeb0*/  F2FP.BF16.F32.PACK_AB R37, RZ, R37 ;  /* 0x00000025ff25723e */ /* 0x000fe200000010ff */
[----:B------:R-:W-:Y:S01]  /*aec0*/  FMUL R29, R29, R112 ;  /* 0x000000701d1d7220 */ /* 0x000fe20000400000 */
[----:B------:R-:W-:Y:S01]  /*aed0*/  F2FP.BF16.F32.PACK_AB R38, RZ, R38 ;  /* 0x00000026ff26723e */ /* 0x000fe200000010ff */
[-C--:B------:R-:W-:Y:S01]  /*aee0*/  FMUL R30, R30, R112.reuse ;  /* 0x000000701e1e7220 */ /* 0x080fe20000400000 */
[----:B------:R0:W-:Y:S01]  /*aef0*/  @P5 STG.E.U16 desc[UR44][R6.64+0x70], R84 ;  /* 0x0000705406005986 */ /* 0x0001e2000c10152c */
[----:B------:R-:W-:Y:S01]  /*af00*/  ISETP.GT.AND P5, PT, R3, RZ, P2 ;  /* 0x000000ff0300720c */ /* 0x000fe200017a4270 */
[----:B------:R-:W-:Y:S01]  /*af10*/  FMUL R31, R31, R112 ;  /* 0x000000701f1f7220 */ /* 0x000fe20000400000 */
[----:B------:R-:W-:-:S02]  /*af20*/  F2FP.BF16.F32.PACK_AB R39, RZ, R39 ;  /* 0x00000027ff27723e */ /* 0x000fc400000010ff */
[----:B------:R-:W-:Y:S02]  /*af30*/  F2FP.BF16.F32.PACK_AB R24, RZ, R24 ;  /* 0x00000018ff18723e */ /* 0x000fe400000010ff */
[----:B------:R-:W-:Y:S02]  /*af40*/  F2FP.BF16.F32.PACK_AB R25, RZ, R25 ;  /* 0x00000019ff19723e */ /* 0x000fe400000010ff */
[----:B------:R-:W-:Y:S02]  /*af50*/  F2FP.BF16.F32.PACK_AB R26, RZ, R26 ;  /* 0x0000001aff1a723e */ /* 0x000fe400000010ff */
[----:B------:R-:W-:Y:S01]  /*af60*/  F2FP.BF16.F32.PACK_AB R27, RZ, R27 ;  /* 0x0000001bff1b723e */ /* 0x000fe200000010ff */
[----:B0-----:R-:W-:Y:S01]  /*af70*/  @P4 IMAD.MOV.U32 R6, RZ, RZ, R8 ;  /* 0x000000ffff064224 */ /* 0x001fe200078e0008 */
[----:B------:R-:W-:Y:S01]  /*af80*/  F2FP.BF16.F32.PACK_AB R28, RZ, R28 ;  /* 0x0000001cff1c723e */ /* 0x000fe200000010ff */
[----:B------:R-:W-:Y:S01]  /*af90*/  @P4 IMAD.MOV.U32 R7, RZ, RZ, R9 ;  /* 0x000000ffff074224 */ /* 0x000fe200078e0009 */
[----:B------:R-:W-:-:S02]  /*afa0*/  F2FP.BF16.F32.PACK_AB R29, RZ, R29 ;  /* 0x0000001dff1d723e */ /* 0x000fc400000010ff */
[----:B------:R-:W-:Y:S02]  /*afb0*/  F2FP.BF16.F32.PACK_AB R30, RZ, R30 ;  /* 0x0000001eff1e723e */ /* 0x000fe400000010ff */
[----:B------:R0:W-:Y:S01]  /*afc0*/  @P4 STG.E.U16 desc[UR44][R6.64+0x72], R85 ;  /* 0x0000725506004986 */ /* 0x0001e2000c10152c */
[C---:B------:R-:W-:Y:S02]  /*afd0*/  ISETP.GT.AND P4, PT, R3.reuse, RZ, P0 ;  /* 0x000000ff0300720c */ /* 0x040fe40000784270 */
[----:B------:R-:W-:Y:S01]  /*afe0*/  F2FP.BF16.F32.PACK_AB R31, RZ, R31 ;  /* 0x0000001fff1f723e */ /* 0x000fe200000010ff */
[----:B------:R-:W-:Y:S01]  /*aff0*/  @P1 STG.E.U16 desc[UR44][R4.64+0x70], R86 ;  /* 0x0000705604001986 */ /* 0x000fe2000c10152c */
[C---:B------:R-:W-:Y:S02]  /*b000*/  ISETP.GT.AND P1, PT, R3.reuse, 0x8, P2 ;  /* 0x000000080300780c */ /* 0x040fe40001724270 */
[----:B------:R-:W-:Y:S01]  /*b010*/  ISETP.GT.AND P2, PT, R0, 0x48, PT ;  /* 0x000000480000780c */ /* 0x000fe20003f44270 */
[----:B------:R-:W-:Y:S01]  /*b020*/  @P3 STG.E.U16 desc[UR44][R4.64+0x72], R87 ;  /* 0x0000725704003986 */ /* 0x000fe2000c10152c */
[----:B------:R-:W-:-:S02]  /*b030*/  ISETP.GT.AND P3, PT, R3, 0x8, P0 ;  /* 0x000000080300780c */ /* 0x000fc40000764270 */
[----:B------:R-:W-:Y:S01]  /*b040*/  ISETP.GT.AND P0, PT, R0, 0x49, PT ;  /* 0x000000490000780c */ /* 0x000fe20003f04270 */
[----:B0-----:R-:W-:Y:S02]  /*b050*/  @P5 IMAD.MOV.U32 R6, RZ, RZ, R8 ;  /* 0x000000ffff065224 */ /* 0x001fe400078e0008 */
[----:B------:R-:W-:-:S05]  /*b060*/  @P5 IMAD.MOV.U32 R7, RZ, RZ, R9 ;  /* 0x000000ffff075224 */ /* 0x000fca00078e0009 */
[----:B------:R0:W-:Y:S01]  /*b070*/  @P5 STG.E.U16 desc[UR44][R6.64+0x80], R72 ;  /* 0x0000804806005986 */ /* 0x0001e2000c10152c */
[----:B------:R-:W-:Y:S01]  /*b080*/  ISETP.GT.AND P5, PT, R3, RZ, P2 ;  /* 0x000000ff0300720c */ /* 0x000fe200017a4270 */
[----:B0-----:R-:W-:Y:S02]  /*b090*/  @P4 IMAD.MOV.U32 R6, RZ, RZ, R8 ;  /* 0x000000ffff064224 */ /* 0x001fe400078e0008 */
[----:B------:R-:W-:-:S05]  /*b0a0*/  @P4 IMAD.MOV.U32 R7, RZ, RZ, R9 ;  /* 0x000000ffff074224 */ /* 0x000fca00078e0009 */
[----:B------:R0:W-:Y:S01]  /*b0b0*/  @P4 STG.E.U16 desc[UR44][R6.64+0x82], R73 ;  /* 0x0000824906004986 */ /* 0x0001e2000c10152c */
[----:B------:R-:W-:-:S03]  /*b0c0*/  ISETP.GT.AND P4, PT, R3, RZ, P0 ;  /* 0x000000ff0300720c */ /* 0x000fc60000784270 */
[----:B------:R-:W-:Y:S01]  /*b0d0*/  @P1 STG.E.U16 desc[UR44][R4.64+0x80], R74 ;  /* 0x0000804a04001986 */ /* 0x000fe2000c10152c */
[C---:B------:R-:W-:Y:S02]  /*b0e0*/  ISETP.GT.AND P1, PT, R3.reuse, 0x8, P2 ;  /* 0x000000080300780c */ /* 0x040fe40001724270 */
[C---:B------:R-:W-:Y:S01]  /*b0f0*/  ISETP.GT.AND P2, PT, R0.reuse, 0x50, PT ;  /* 0x000000500000780c */ /* 0x040fe20003f44270 */
[----:B------:R-:W-:Y:S01]  /*b100*/  @P3 STG.E.U16 desc[UR44][R4.64+0x82], R75 ;  /* 0x0000824b04003986 */ /* 0x000fe2000c10152c */
[----:B------:R-:W-:Y:S02]  /*b110*/  ISETP.GT.AND P3, PT, R3, 0x8, P0 ;  /* 0x000000080300780c */ /* 0x000fe40000764270 */
        /* <DEDUP_REMOVED lines=102> */
[C---:B------:R-:W-:Y:S02]  /*b780*/  ISETP.GT.AND P5, PT, R3.reuse, RZ, P2 ;  /* 0x000000ff0300720c */ /* 0x040fe400017a4270 */
[----:B------:R-:W-:Y:S01]  /*b790*/  ISETP.GT.AND P2, PT, R3, 0x8, P2 ;  /* 0x000000080300780c */ /* 0x000fe20001744270 */
[----:B0-----:R-:W-:Y:S02]  /*b7a0*/  @P4 IMAD.MOV.U32 R6, RZ, RZ, R8 ;  /* 0x000000ffff064224 */ /* 0x001fe400078e0008 */
[----:B------:R-:W-:-:S05]  /*b7b0*/  @P4 IMAD.MOV.U32 R7, RZ, RZ, R9 ;  /* 0x000000ffff074224 */ /* 0x000fca00078e0009 */
[----:B------:R0:W-:Y:S01]  /*b7c0*/  @P4 STG.E.U16 desc[UR44][R6.64+0x102], R41 ;  /* 0x0001022906004986 */ /* 0x0001e2000c10152c */
[C---:B------:R-:W-:Y:S02]  /*b7d0*/  ISETP.GT.AND P4, PT, R3.reuse, RZ, P0 ;  /* 0x000000ff0300720c */ /* 0x040fe40000784270 */
[----:B------:R-:W-:Y:S01]  /*b7e0*/  ISETP.GT.AND P0, PT, R3, 0x8, P0 ;  /* 0x000000080300780c */ /* 0x000fe20000704270 */
[----:B------:R-:W-:Y:S01]  /*b7f0*/  @P1 STG.E.U16 desc[UR44][R4.64+0x100], R42 ;  /* 0x0001002a04001986 */ /* 0x000fe2000c10152c */
[----:B------:R-:W-:-:S03]  /*b800*/  ISETP.GT.AND P1, PT, R0, 0x91, PT ;  /* 0x000000910000780c */ /* 0x000fc60003f24270 */
[----:B------:R-:W-:Y:S01]  /*b810*/  @P3 STG.E.U16 desc[UR44][R4.64+0x102], R43 ;  /* 0x0001022b04003986 */ /* 0x000fe2000c10152c */
        /* <DEDUP_REMOVED lines=9> */
[----:B------:R-:W-:Y:S04]  /*b8b0*/  @P2 STG.E.U16 desc[UR44][R4.64+0x110], R46 ;  /* 0x0001102e04002986 */ /* 0x000fe8000c10152c */
[----:B------:R-:W-:Y:S01]  /*b8c0*/  @P0 STG.E.U16 desc[UR44][R4.64+0x112], R47 ;  /* 0x0001122f04000986 */ /* 0x000fe2000c10152c */
[----:B------:R-:W-:Y:S01]  /*b8d0*/  ISETP.GT.AND P0, PT, R3, 0x8, P3 ;  /* 0x000000080300780c */ /* 0x000fe20001f04270 */
[----:B0-----:R-:W-:Y:S02]  /*b8e0*/  @P5 IMAD.MOV.U32 R6, RZ, RZ, R8 ;  /* 0x000000ffff065224 */ /* 0x001fe400078e0008 */
[----:B------:R-:W-:-:S05]  /*b8f0*/  @P5 IMAD.MOV.U32 R7, RZ, RZ, R9 ;  /* 0x000000ffff075224 */ /* 0x000fca00078e0009 */
[----:B------:R0:W-:Y:S01]  /*b900*/  @P5 STG.E.U16 desc[UR44][R6.64+0x120], R32 ;  /* 0x0001202006005986 */ /* 0x0001e2000c10152c */
[----:B------:R-:W-:Y:S02]  /*b910*/  ISETP.GT.AND P5, PT, R3, 0x8, P1 ;  /* 0x000000080300780c */ /* 0x000fe40000fa4270 */
[----:B------:R-:W-:-:S04]  /*b920*/  ISETP.GT.AND P1, PT, R0, 0x99, PT ;  /* 0x000000990000780c */ /* 0x000fc80003f24270 */
[----:B------:R-:W-:Y:S01]  /*b930*/  ISETP.GT.AND P3, PT, R3, RZ, P1 ;  /* 0x000000ff0300720c */ /* 0x000fe20000f64270 */
[----:B0-----:R-:W-:Y:S02]  /*b940*/  @P4 IMAD.MOV.U32 R6, RZ, RZ, R8 ;  /* 0x000000ffff064224 */ /* 0x001fe400078e0008 */
[----:B------:R-:W-:-:S05]  /*b950*/  @P4 IMAD.MOV.U32 R7, RZ, RZ, R9 ;  /* 0x000000ffff074224 */ /* 0x000fca00078e0009 */
[----:B------:R0:W-:Y:S01]  /*b960*/  @P4 STG.E.U16 desc[UR44][R6.64+0x122], R33 ;  /* 0x0001222106004986 */ /* 0x0001e2000c10152c */
[----:B------:R-:W-:-:S03]  /*b970*/  ISETP.GT.AND P4, PT, R0, 0x98, PT ;  /* 0x000000980000780c */ /* 0x000fc60003f84270 */
[----:B------:R-:W-:Y:S01]  /*b980*/  @P0 STG.E.U16 desc[UR44][R4.64+0x120], R34 ;  /* 0x0001202204000986 */ /* 0x000fe2000c10152c */
[C---:B------:R-:W-:Y:S02]  /*b990*/  ISETP.GT.AND P2, PT, R3.reuse, RZ, P4 ;  /* 0x000000ff0300720c */ /* 0x040fe40002744270 */
[C---:B------:R-:W-:Y:S01]  /*b9a0*/  ISETP.GT.AND P4, PT, R3.reuse, 0x8, P4 ;  /* 0x000000080300780c */ /* 0x040fe20002784270 */
[----:B------:R-:W-:Y:S01]  /*b9b0*/  @P5 STG.E.U16 desc[UR44][R4.64+0x122], R35 ;  /* 0x0001222304005986 */ /* 0x000fe2000c10152c */
[----:B------:R-:W-:Y:S02]  /*b9c0*/  ISETP.GT.AND P5, PT, R3, 0x8, P1 ;  /* 0x000000080300780c */ /* 0x000fe40000fa4270 */
[C---:B------:R-:W-:Y:S02]  /*b9d0*/  ISETP.GT.AND P0, PT, R0.reuse, 0xa1, PT ;  /* 0x000000a10000780c */ /* 0x040fe40003f04270 */
[----:B------:R-:W-:-:S05]  /*b9e0*/  ISETP.GT.AND P1, PT, R0, 0xa9, PT ;  /* 0x000000a90000780c */ /* 0x000fca0003f24270 */
[----:B0-----:R-:W-:Y:S02]  /*b9f0*/  @P2 IMAD.MOV.U32 R6, RZ, RZ, R8 ;  /* 0x000000ffff062224 */ /* 0x001fe400078e0008 */
[----:B------:R-:W-:-:S05]  /*ba00*/  @P2 IMAD.MOV.U32 R7, RZ, RZ, R9 ;  /* 0x000000ffff072224 */ /* 0x000fca00078e0009 */
[----:B------:R0:W-:Y:S01]  /*ba10*/  @P2 STG.E.U16 desc[UR44][R6.64+0x130], R36 ;  /* 0x0001302406002986 */ /* 0x0001e2000c10152c */
[----:B------:R-:W-:Y:S01]  /*ba20*/  ISETP.GT.AND P2, PT, R0, 0xa8, PT ;  /* 0x000000a80000780c */ /* 0x000fe20003f44270 */
        /* <DEDUP_REMOVED lines=8> */
[C---:B------:R-:W-:Y:S02]  /*bab0*/  ISETP.GT.AND P5, PT, R3.reuse, RZ, P0 ;  /* 0x000000ff0300720c */ /* 0x040fe400007a4270 */
[----:B------:R-:W-:-:S07]  /*bac0*/  ISETP.GT.AND P0, PT, R3, 0x8, P0 ;  /* 0x000000080300780c */ /* 0x000fce0000704270 */
[----:B0-----:R-:W-:Y:S02]  /*bad0*/  @P4 IMAD.MOV.U32 R6, RZ, RZ, R8 ;  /* 0x000000ffff064224 */ /* 0x001fe400078e0008 */
[----:B------:R-:W-:Y:S02]  /*bae0*/  @P4 IMAD.MOV.U32 R7, RZ, RZ, R9 ;  /* 0x000000ffff074224 */ /* 0x000fe400078e0009 */
[----:B------:R-:W-:-:S03]  /*baf0*/  @P3 IMAD.MOV.U32 R2, RZ, RZ, R4 ;  /* 0x000000ffff023224 */ /* 0x000fc600078e0004 */
[----:B------:R0:W-:Y:S01]  /*bb00*/  @P4 STG.E.U16 desc[UR44][R6.64+0x140], R24 ;  /* 0x0001401806004986 */ /* 0x0001e2000c10152c */
[C---:B------:R-:W-:Y:S02]  /*bb10*/  ISETP.GT.AND P4, PT, R3.reuse, RZ, P1 ;  /* 0x000000ff0300720c */ /* 0x040fe40000f84270 */
[----:B------:R-:W-:Y:S01]  /*bb20*/  ISETP.GT.AND P1, PT, R3, 0x8, P1 ;  /* 0x000000080300780c */ /* 0x000fe20000f24270 */
[----:B0-----:R-:W-:Y:S02]  /*bb30*/  @P5 IMAD.MOV.U32 R6, RZ, RZ, R8 ;  /* 0x000000ffff065224 */ /* 0x001fe400078e0008 */
[----:B------:R-:W-:-:S05]  /*bb40*/  @P5 IMAD.MOV.U32 R7, RZ, RZ, R9 ;  /* 0x000000ffff075224 */ /* 0x000fca00078e0009 */
[----:B------:R-:W-:Y:S01]  /*bb50*/  @P5 STG.E.U16 desc[UR44][R6.64+0x142], R25 ;  /* 0x0001421906005986 */ /* 0x000fe2000c10152c */
[C---:B------:R-:W-:Y:S02]  /*bb60*/  ISETP.GT.AND P5, PT, R3.reuse, RZ, P2 ;  /* 0x000000ff0300720c */ /* 0x040fe400017a4270 */
[----:B------:R-:W-:Y:S01]  /*bb70*/  ISETP.GT.AND P2, PT, R3, 0x8, P2 ;  /* 0x000000080300780c */ /* 0x000fe20001744270 */
[----:B------:R-:W-:-:S05]  /*bb80*/  @P3 IMAD.MOV.U32 R3, RZ, RZ, R5 ;  /* 0x000000ffff033224 */ /* 0x000fca00078e0005 */
[----:B------:R0:W-:Y:S02]  /*bb90*/  @P3 STG.E.U16 desc[UR44][R2.64+0x140], R26 ;  /* 0x0001401a02003986 */ /* 0x0001e4000c10152c */
[----:B0-----:R-:W-:Y:S02]  /*bba0*/  @P0 IMAD.MOV.U32 R2, RZ, RZ, R4 ;  /* 0x000000ffff020224 */ /* 0x001fe400078e0004 */
[----:B------:R-:W-:-:S05]  /*bbb0*/  @P0 IMAD.MOV.U32 R3, RZ, RZ, R5 ;  /* 0x000000ffff030224 */ /* 0x000fca00078e0005 */
[----:B------:R0:W-:Y:S02]  /*bbc0*/  @P0 STG.E.U16 desc[UR44][R2.64+0x142], R27 ;  /* 0x0001421b02000986 */ /* 0x0001e4000c10152c */
[----:B0-----:R-:W-:Y:S02]  /*bbd0*/  @P5 IMAD.MOV.U32 R2, RZ, RZ, R8 ;  /* 0x000000ffff025224 */ /* 0x001fe400078e0008 */
[----:B------:R-:W-:-:S05]  /*bbe0*/  @P5 IMAD.MOV.U32 R3, RZ, RZ, R9 ;  /* 0x000000ffff035224 */ /* 0x000fca00078e0009 */
[----:B------:R0:W-:Y:S04]  /*bbf0*/  @P5 STG.E.U16 desc[UR44][R2.64+0x150], R28 ;  /* 0x0001501c02005986 */ /* 0x0001e8000c10152c */
[----:B------:R1:W-:Y:S01]  /*bc00*/  @P4 STG.E.U16 desc[UR44][R8.64+0x152], R29 ;  /* 0x0001521d08004986 */ /* 0x0003e2000c10152c */
[----:B0-----:R-:W-:Y:S02]  /*bc10*/  @P2 IMAD.MOV.U32 R2, RZ, RZ, R4 ;  /* 0x000000ffff022224 */ /* 0x001fe400078e0004 */
[----:B------:R-:W-:-:S05]  /*bc20*/  @P2 IMAD.MOV.U32 R3, RZ, RZ, R5 ;  /* 0x000000ffff032224 */ /* 0x000fca00078e0005 */
[----:B------:R1:W-:Y:S04]  /*bc30*/  @P2 STG.E.U16 desc[UR44][R2.64+0x150], R30 ;  /* 0x0001501e02002986 */ /* 0x0003e8000c10152c */
[----:B------:R1:W-:Y:S02]  /*bc40*/  @P1 STG.E.U16 desc[UR44][R4.64+0x152], R31 ;  /* 0x0001521f04001986 */ /* 0x0003e4000c10152c */
.L_x_206:
[----:B------:R-:W-:Y:S05]  /*bc50*/  BSYNC B0 ;  /* 0x0000000000007941 */ /* 0x000fea0003800000 */
.L_x_32:
[----:B-1----:R-:W4:Y:S01]  /*bc60*/  LDL.64 R2, [R1] ;  /* 0x0000000001027983 */ /* 0x002f220000100a00 */
[----:B------:R-:W-:Y:S01]  /*bc70*/  ULDC.64 UR4, c[0x0][0x650] ;  /* 0x0001940000047ab9 */ /* 0x000fe20000000a00 */
[----:B------:R1:W-:Y:S01]  /*bc80*/  SYNCS.ARRIVE.TRANS64.A1T0 RZ, [R118+UR42], RZ ;  /* 0x000000ff76ff79a7 */ /* 0x0003e2000810002a */
[----:B0--3--:R-:W-:Y:S01]  /*bc90*/  PRMT R0, RZ, 0x7610, R0 ;  /* 0x00007610ff007816 */ /* 0x009fe20000000000 */
[----:B-----5:R-:W-:Y:S02]  /*bca0*/  IMAD.MOV.U32 R19, RZ, RZ, -0x1 ;  /* 0xffffffffff137424 */ /* 0x020fe400078e00ff */
[----:B------:R-:W-:Y:S01]  /*bcb0*/  IMAD.MOV.U32 R22, RZ, RZ, -0x1 ;  /* 0xffffffffff167424 */ /* 0x000fe200078e00ff */
[----:B----4-:R-:W-:-:S04]  /*bcc0*/  LEA R18, P0, R2, R18, 0x1 ;  /* 0x0000001202127211 */ /* 0x010fc800078008ff */
[----:B------:R-:W-:Y:S01]  /*bcd0*/  LEA.HI.X R17, R2, R17, R23, 0x1, P0 ;  /* 0x0000001102117211 */ /* 0x000fe200000f0c17 */
[----:B------:R-:W-:Y:S01]  /*bce0*/  IMAD.MOV.U32 R2, RZ, RZ, -0x1 ;  /* 0xffffffffff027424 */ /* 0x000fe200078e00ff */
[----:B------:R-:W-:-:S04]  /*bcf0*/  ISETP.GE.U32.AND P0, PT, R18, UR4, PT ;  /* 0x0000000412007c0c */ /* 0x000fc8000bf06070 */
[----:B------:R-:W-:-:S13]  /*bd00*/  ISETP.GE.U32.AND.EX P0, PT, R17, UR5, PT, P0 ;  /* 0x0000000511007c0c */ /* 0x000fda000bf06100 */
[----:B-1----:R-:W-:Y:S05]  /*bd10*/  @P0 BRA `(.L_x_207) ;  /* 0x0000000400700947 */ /* 0x002fea0003800000 */
[----:B------:R-:W0:Y:S01]  /*bd20*/  S2R R10, SR_CTAID.X ;  /* 0x00000000000a7919 */ /* 0x000e220000002500 */
[----:B------:R-:W1:Y:S01]  /*bd30*/  LDC.64 R8, c[0x0][0x628] ;  /* 0x00018a00ff087b82 */ /* 0x000e620000000a00 */
[----:B------:R-:W-:Y:S01]  /*bd40*/  ULDC UR4, c[0x0][0x150] ;  /* 0x0000540000047ab9 */ /* 0x000fe20000000800 */
[----:B------:R-:W-:Y:S01]  /*bd50*/  IMAD.MOV.U32 R6, RZ, RZ, R18 ;  /* 0x000000ffff067224 */ /* 0x000fe200078e0012 */
[----:B------:R-:W3:Y:S01]  /*bd60*/  S2R R20, SR_CTAID.Y ;  /* 0x0000000000147919 */ /* 0x000ee20000002600 */
[----:B------:R-:W-:-:S04]  /*bd70*/  IMAD.MOV.U32 R7, RZ, RZ, R17 ;  /* 0x000000ffff077224 */ /* 0x000fc800078e0011 */
[----:B------:R-:W4:Y:S08]  /*bd80*/  LDC R15, c[0x0][0x144] ;  /* 0x00005100ff0f7b82 */ /* 0x000f300000000800 */
[----:B------:R-:W2:Y:S08]  /*bd90*/  LDC R0, c[0x0][0x630] ;  /* 0x00018c00ff007b82 */ /* 0x000eb00000000800 */
[----:B------:R-:W2:Y:S01]  /*bda0*/  LDC.64 R12, c[0x0][0x620] ;  /* 0x00018800ff0c7b82 */ /* 0x000ea20000000a00 */
[----:B-1----:R-:W-:-:S04]  /*bdb0*/  ISETP.NE.U32.AND P0, PT, R8, RZ, PT ;  /* 0x000000ff0800720c */ /* 0x002fc80003f05070 */
[----:B------:R-:W-:Y:S02]  /*bdc0*/  ISETP.NE.AND.EX P0, PT, R9, RZ, PT, P0 ;  /* 0x000000ff0900720c */ /* 0x000fe40003f05300 */
[----:B0-----:R-:W-:-:S05]  /*bdd0*/  I2FP.F32.U32 R2, R10 ;  /* 0x0000000a00027245 */ /* 0x001fca0000201000 */
[----:B------:R-:W-:-:S04]  /*bde0*/  FMUL R2, R2, UR4 ;  /* 0x0000000402027c20 */ /* 0x000fc80008400000 */
[----:B------:R0:W1:Y:S02]  /*bdf0*/  F2I.U32.TRUNC.NTZ R14, R2 ;  /* 0x00000002000e7305 */ /* 0x000064000020f000 */
[----:B---34-:R-:W-:Y:S05]  /*be00*/  @!P0 BRA `(.L_x_208) ;  /* 0x0000000000288947 */ /* 0x018fea0003800000 */
[----:B------:R-:W3:Y:S02]  /*be10*/  LDC R3, c[0x0][0x634] ;  /* 0x00018d00ff037b82 */ /* 0x000ee40000000800 */
[----:B---3--:R-:W-:-:S05]  /*be20*/  IADD3 R7, P0, R18, R3, RZ ;  /* 0x0000000312077210 */ /* 0x008fca0007f1e0ff */
[----:B------:R-:W-:-:S04]  /*be30*/  IMAD.X R11, RZ, RZ, R17, P0 ;  /* 0x000000ffff0b7224 */ /* 0x000fc800000e0611 */
[----:B0-----:R-:W-:-:S04]  /*be40*/  IMAD.WIDE.U32 R2, R11, R8, RZ ;  /* 0x000000080b027225 */ /* 0x001fc800078e00ff */
[----:B--2---:R-:W-:-:S04]  /*be50*/  IMAD.WIDE.U32 R4, P0, R7, R9, R2 ;  /* 0x0000000907047225 */ /* 0x004fc80007800002 */
[----:B------:R-:W-:-:S04]  /*be60*/  IMAD.WIDE.U32 R2, R7, R8, RZ ;  /* 0x0000000807027225 */ /* 0x000fc800078e00ff */
[----:B------:R-:W-:Y:S01]  /*be70*/  IMAD.X R7, RZ, RZ, RZ, P0 ;  /* 0x000000ffff077224 */ /* 0x000fe200000e06ff */
[----:B------:R-:W-:Y:S01]  /*be80*/  IADD3 RZ, P0, R3, R4, RZ ;  /* 0x0000000403ff7210 */ /* 0x000fe20007f1e0ff */
[----:B------:R-:W-:-:S04]  /*be90*/  IMAD.MOV.U32 R6, RZ, RZ, R5 ;  /* 0x000000ffff067224 */ /* 0x000fc800078e0005 */
[----:B------:R-:W-:-:S08]  /*bea0*/  IMAD.WIDE.U32.X R6, R11, R9, R6, P0 ;  /* 0x000000090b067225 */ /* 0x000fd000000e0406 */
.L_x_208:
[----:B------:R-:W3:Y:S01]  /*beb0*/  LDC.64 R26, c[0x0][0x640] ;  /* 0x00019000ff1a7b82 */ /* 0x000ee20000000a00 */
[-C--:B--2---:R-:W-:Y:S01]  /*bec0*/  SHF.R.U64 R11, R6, R0.reuse, R7 ;  /* 0x00000000060b7219 */ /* 0x084fe20000001207 */
[----:B------:R-:W-:Y:S01]  /*bed0*/  IMAD.MOV.U32 R19, RZ, RZ, R17 ;  /* 0x000000ffff137224 */ /* 0x000fe200078e0011 */
[----:B------:R-:W-:Y:S01]  /*bee0*/  SHF.R.U32.HI R0, RZ, R0, R7 ;  /* 0x00000000ff007219 */ /* 0x000fe20000011607 */
[----:B-1----:R-:W-:Y:S01]  /*bef0*/  IMAD.MOV R14, RZ, RZ, -R14 ;  /* 0x000000ffff0e7224 */ /* 0x002fe200078e0a0e */
[----:B------:R-:W-:Y:S01]  /*bf00*/  IADD3 R5, P0, RZ, -R11, RZ ;  /* 0x8000000bff057210 */ /* 0x000fe20007f1e0ff */
[----:B------:R-:W-:Y:S01]  /*bf10*/  ULDC UR4, c[0x0][0x154] ;  /* 0x0000550000047ab9 */ /* 0x000fe20000000800 */
[----:B------:R-:W-:Y:S01]  /*bf20*/  IMAD.MOV.U32 R7, RZ, RZ, 0x1 ;  /* 0x00000001ff077424 */ /* 0x000fe200078e00ff */
[----:B------:R-:W1:Y:S01]  /*bf30*/  LDC R4, c[0x0][0x618] ;  /* 0x00018600ff047b82 */ /* 0x000e620000000800 */
[----:B------:R-:W-:Y:S02]  /*bf40*/  IMAD R22, R15, R14, R10 ;  /* 0x0000000e0f167224 */ /* 0x000fe400078e020a */
[----:B------:R-:W-:-:S04]  /*bf50*/  IMAD.X R3, RZ, RZ, ~R0, P0 ;  /* 0x000000ffff037224 */ /* 0x000fc800000e0e00 */
[-C--:B------:R-:W-:Y:S01]  /*bf60*/  IMAD R0, R3, R12.reuse, RZ ;  /* 0x0000000c03007224 */ /* 0x080fe200078e02ff */
[----:B------:R-:W2:Y:S01]  /*bf70*/  LDC R6, c[0x0][0x608] ;  /* 0x00018200ff067b82 */ /* 0x000ea20000000800 */
[----:B0-----:R-:W-:-:S04]  /*bf80*/  IMAD.WIDE.U32 R2, R5, R12, R18 ;  /* 0x0000000c05027225 */ /* 0x001fc800078e0012 */
[----:B------:R-:W-:Y:S01]  /*bf90*/  IMAD R5, R5, R13, R0 ;  /* 0x0000000d05057224 */ /* 0x000fe200078e0200 */
[----:B------:R-:W-:Y:S02]  /*bfa0*/  I2FP.F32.U32 R0, R20 ;  /* 0x0000001400007245 */ /* 0x000fe40000201000 */
[----:B------:R-:W0:Y:S01]  /*bfb0*/  LDC R24, c[0x0][0x658] ;  /* 0x00019600ff187b82 */ /* 0x000e220000000800 */
[----:B------:R-:W-:Y:S01]  /*bfc0*/  IMAD.IADD R3, R3, 0x1, R5 ;  /* 0x0000000103037824 */ /* 0x000fe200078e0205 */
[----:B---3--:R-:W-:Y:S01]  /*bfd0*/  ISETP.NE.U32.AND P0, PT, R26, RZ, PT ;  /* 0x000000ff1a00720c */ /* 0x008fe20003f05070 */
[----:B------:R-:W-:Y:S01]  /*bfe0*/  FMUL R0, R0, UR4 ;  /* 0x0000000400007c20 */ /* 0x000fe20008400000 */
[----:B------:R-:W-:Y:S02]  /*bff0*/  IMAD.MOV.U32 R5, RZ, RZ, -0x1 ;  /* 0xffffffffff057424 */ /* 0x000fe400078e00ff */
[----:B------:R-:W-:Y:S01]  /*c000*/  ISETP.NE.AND.EX P0, PT, R27, RZ, PT, P0 ;  /* 0x000000ff1b00720c */ /* 0x000fe20003f05300 */
[----:B------:R3:W4:Y:S01]  /*c010*/  F2I.U32.TRUNC.NTZ R12, R0 ;  /* 0x00000000000c7305 */ /* 0x000722000020f000 */
[----:B------:R-:W3:Y:S01]  /*c020*/  LDC R15, c[0x0][0x148] ;  /* 0x00005200ff0f7b82 */ /* 0x000ee20000000800 */
[----:B-1----:R-:W-:-:S02]  /*c030*/  SHF.R.U64 R10, R2, R4, R3 ;  /* 0x00000004020a7219 */ /* 0x002fc40000001203 */
[----:B------:R-:W-:-:S05]  /*c040*/  SHF.R.U32.HI R3, RZ, R4, R3 ;  /* 0x00000004ff037219 */ /* 0x000fca0000011603 */
[----:B------:R-:W1:Y:S01]  /*c050*/  LDC R14, c[0x0][0x600] ;  /* 0x00018000ff0e7b82 */ /* 0x000e620000000800 */
[-CC-:B--2---:R-:W-:Y:S02]  /*c060*/  SHF.R.U64 R8, R10, R6.reuse, R3.reuse ;  /* 0x000000060a087219 */ /* 0x184fe40000001203 */
[----:B------:R-:W-:-:S05]  /*c070*/  SHF.R.U32.HI R3, RZ, R6, R3 ;  /* 0x00000006ff037219 */ /* 0x000fca0000011603 */
[----:B------:R-:W2:Y:S01]  /*c080*/  LDC R21, c[0x0][0x648] ;  /* 0x00019200ff157b82 */ /* 0x000ea20000000800 */
[-CC-:B0-----:R-:W-:Y:S02]  /*c090*/  SHF.R.U64 R13, R8, R24.reuse, R3.reuse ;  /* 0x00000018080d7219 */ /* 0x181fe40000001203 */
[-C--:B------:R-:W-:Y:S02]  /*c0a0*/  SHF.L.U32 R5, R5, R24.reuse, RZ ;  /* 0x0000001805057219 */ /* 0x080fe400000006ff */
[-C--:B------:R-:W-:Y:S01]  /*c0b0*/  SHF.R.U32.HI R3, RZ, R24.reuse, R3 ;  /* 0x00000018ff037219 */ /* 0x080fe20000011603 */
[----:B------:R-:W-:Y:S01]  /*c0c0*/  IMAD.MOV.U32 R2, RZ, RZ, R13 ;  /* 0x000000ffff027224 */ /* 0x000fe200078e000d */
[----:B------:R-:W-:Y:S01]  /*c0d0*/  SHF.L.U32 R24, R7, R24, RZ ;  /* 0x0000001807187219 */ /* 0x000fe200000006ff */
[----:B------:R-:W0:Y:S01]  /*c0e0*/  LDC R25, c[0x0][0x638] ;  /* 0x00018e00ff197b82 */ /* 0x000e220000000800 */
[----:B------:R-:W-:-:S07]  /*c0f0*/  LOP3.LUT R19, RZ, R5, RZ, 0x33, !PT ;  /* 0x00000005ff137212 */ /* 0x000fce00078e33ff */
[----:B------:R-:W0:Y:S01]  /*c100*/  LDC R28, c[0x0][0x610] ;  /* 0x00018400ff1c7b82 */ /* 0x000e220000000800 */
[----:B----4-:R-:W-:Y:S05]  /*c110*/  @!P0 BRA `(.L_x_209) ;  /* 0x0000000000288947 */ /* 0x010fea0003800000 */
[----:B---3--:R-:W3:Y:S02]  /*c120*/  LDC R0, c[0x0][0x64c] ;  /* 0x00019300ff007b82 */ /* 0x008ee40000000800 */
[----:B---3--:R-:W-:-:S05]  /*c130*/  IADD3 R7, P0, R13, R0, RZ ;  /* 0x000000000d077210 */ /* 0x008fca0007f1e0ff */
        /* <DEDUP_REMOVED lines=8> */
.L_x_209:
[----:B------:R-:W4:Y:S01]  /*c1c0*/  LDC R4, c[0x0][0x65c] ;  /* 0x00019700ff047b82 */ /* 0x000f220000000800 */
[----:B--23--:R-:W-:Y:S01]  /*c1d0*/  SHF.R.U64 R0, R2, R21, R3 ;  /* 0x0000001502007219 */ /* 0x00cfe20000001203 */
[----:B-1----:R-:W-:Y:S01]  /*c1e0*/  VIADD R3, R14, 0xffffffff ;  /* 0xffffffff0e037836 */ /* 0x002fe20000000000 */
[----:B------:R-:W-:Y:S01]  /*c1f0*/  LOP3.LUT R19, R8, R19, RZ, 0xc0, !PT ;  /* 0x0000001308137212 */ /* 0x000fe200078ec0ff */
[----:B------:R-:W-:Y:S02]  /*c200*/  IMAD.MOV R12, RZ, RZ, -R12 ;  /* 0x000000ffff0c7224 */ /* 0x000fe400078e0a0c */
[----:B------:R-:W-:Y:S01]  /*c210*/  IMAD.MOV R2, RZ, RZ, -R0 ;  /* 0x000000ffff027224 */ /* 0x000fe200078e0a00 */
[----:B------:R-:W-:Y:S01]  /*c220*/  LOP3.LUT R3, R10, R3, RZ, 0xc0, !PT ;  /* 0x000000030a037212 */ /* 0x000fe200078ec0ff */
[----:B------:R-:W-:Y:S02]  /*c230*/  IMAD R19, R24, R0, R19 ;  /* 0x0000000018137224 */ /* 0x000fe400078e0213 */
[----:B0-----:R-:W-:-:S04]  /*c240*/  IMAD R0, R2, R25, R13 ;  /* 0x0000001902007224 */ /* 0x001fc800078e020d */
[----:B------:R-:W-:Y:S01]  /*c250*/  IMAD R2, R0, R14, R3 ;  /* 0x0000000e00027224 */ /* 0x000fe200078e0203 */
[----:B----4-:R-:W-:Y:S01]  /*c260*/  ISETP.NE.AND P0, PT, R4, 0x1, PT ;  /* 0x000000010400780c */ /* 0x010fe20003f05270 */
[----:B------:R-:W-:-:S05]  /*c270*/  IMAD.MOV.U32 R4, RZ, RZ, 0x1 ;  /* 0x00000001ff047424 */ /* 0x000fca00078e00ff */
[----:B------:R-:W-:-:S07]  /*c280*/  PRMT R0, R4, 0x7610, R0 ;  /* 0x0000761004007816 */ /* 0x000fce0000000000 */
[----:B------:R-:W-:-:S04]  /*c290*/  @P0 IMAD R22, R15, R12, R20 ;  /* 0x0000000c0f160224 */ /* 0x000fc800078e0214 */
[----:B------:R-:W-:-:S05]  /*c2a0*/  IMAD R19, R19, R28, R22 ;  /* 0x0000001c13137224 */ /* 0x000fca00078e0216 */
[----:B------:R-:W-:Y:S02]  /*c2b0*/  SEL R22, R2, R19, !P0 ;  /* 0x0000001302167207 */ /* 0x000fe40004000000 */
[----:B------:R-:W-:Y:S01]  /*c2c0*/  SEL R19, R19, R2, !P0 ;  /* 0x0000000213137207 */ /* 0x000fe20004000000 */
[----:B------:R-:W-:-:S07]  /*c2d0*/  IMAD.MOV.U32 R2, RZ, RZ, R11 ;  /* 0x000000ffff027224 */ /* 0x000fce00078e000b */
.L_x_207:
[----:B------:R-:W-:Y:S02]  /*c2e0*/  LOP3.LUT P0, RZ, R0, 0xff, RZ, 0xc0, !PT ;  /* 0x000000ff00ff7812 */ /* 0x000fe4000780c0ff */
[----:B------:R-:W-:-:S11]  /*c2f0*/  LOP3.LUT R122, R122, 0x1, RZ, 0x3c, !PT ;  /* 0x000000017a7a7812 */ /* 0x000fd600078e3cff */
[----:B------:R-:W-:Y:S05]  /*c300*/  @P0 BRA `(.L_x_210) ;  /* 0xffffff5000400947 */ /* 0x000fea000383ffff */
[----:B------:R-:W-:Y:S05]  /*c310*/  EXIT ;  /* 0x000000000000794d */ /* 0x000fea0003800000 */
.L_x_13:
[----:B------:R-:W-:-:S08]  /*c320*/  ISETP.NE.AND P0, PT, R0, RZ, PT ;  /* 0x000000ff0000720c */ /* 0x000fd00003f05270 */
[----:B0-----:R-:W0:-:S00]  /*c330*/  USETMAXREG.DEALLOC.CTAPOOL 0x28 ;  /* 0x00000028000079c8 */ /* 0x001e0000080e0500 */
[----:B------:R-:W-:Y:S05]  /*c340*/  @P0 EXIT ;  /* 0x000000000000094d */ /* 0x000fea0003800000 */
[----:B0-----:R-:W-:Y:S01]  /*c350*/  LOP3.LUT P0, RZ, R8, 0xff, RZ, 0xc0, !PT ;  /* 0x000000ff08ff7812 */ /* 0x001fe2000780c0ff */
[----:B------:R-:W-:Y:S02]  /*c360*/  IMAD.MOV.U32 R0, RZ, RZ, 0x1 ;  /* 0x00000001ff007424 */ /* 0x000fe400078e00ff */
[----:B------:R-:W-:-:S10]  /*c370*/  IMAD.MOV.U32 R7, RZ, RZ, RZ ;  /* 0x000000ffff077224 */ /* 0x000fd400078e00ff */
[----:B------:R-:W-:Y:S05]  /*c380*/  @!P0 BRA `(.L_x_211) ;  /* 0x0000000c004c8947 */ /* 0x000fea0003800000 */
[----:B------:R-:W-:Y:S01]  /*c390*/  LOP3.LUT P0, RZ, R4, 0x1f, RZ, 0xc0, !PT ;  /* 0x0000001f04ff7812 */ /* 0x000fe2000780c0ff */
[----:B------:R-:W-:Y:S01]  /*c3a0*/  ULDC UR5, c[0x0][0x658] ;  /* 0x0001960000057ab9 */ /* 0x000fe20000000800 */
[----:B------:R-:W-:Y:S01]  /*c3b0*/  UMOV UR6, 0xffffffff ;  /* 0xffffffff00067882 */ /* 0x000fe20000000000 */
[----:B------:R-:W-:Y:S01]  /*c3c0*/  BSSY B0, `(.L_x_211) ;  /* 0x00000cf000007945 */ /* 0x000fe20003800000 */
[----:B------:R-:W-:Y:S01]  /*c3d0*/  USHF.L.U32 UR6, UR6, UR5, URZ ;  /* 0x0000000506067299 */ /* 0x000fe2000800063f */
[C---:B------:R-:W-:Y:S01]  /*c3e0*/  ISETP.NE.AND P2, PT, R3.reuse, RZ, PT ;  /* 0x000000ff0300720c */ /* 0x040fe20003f45270 */
[----:B------:R-:W-:Y:S01]  /*c3f0*/  UMOV UR7, 0x1 ;  /* 0x0000000100077882 */ /* 0x000fe20000000000 */
[----:B------:R-:W-:Y:S01]  /*c400*/  ISETP.NE.OR P0, PT, R3, RZ, !P0 ;  /* 0x000000ff0300720c */ /* 0x000fe20004705670 */
[----:B------:R-:W-:Y:S01]  /*c410*/  IMAD.MOV.U32 R8, RZ, RZ, 0x1 ;  /* 0x00000001ff087424 */ /* 0x000fe200078e00ff */
[----:B------:R-:W-:Y:S01]  /*c420*/  LOP3.LUT R6, R16, 0x2, RZ, 0xfc, !PT ;  /* 0x0000000210067812 */ /* 0x000fe200078efcff */
[----:B------:R-:W-:Y:S01]  /*c430*/  IMAD.MOV.U32 R0, RZ, RZ, 0x1 ;  /* 0x00000001ff007424 */ /* 0x000fe200078e00ff */
[----:B------:R-:W-:Y:S01]  /*c440*/  ULDC UR4, c[0x0][0x600] ;  /* 0x0001800000047ab9 */ /* 0x000fe20000000800 */
[----:B------:R-:W-:Y:S01]  /*c450*/  IMAD.MOV.U32 R7, RZ, RZ, RZ ;  /* 0x000000ffff077224 */ /* 0x000fe200078e00ff */
[----:B------:R-:W-:-:S02]  /*c460*/  USHF.L.U32 UR13, UR7, UR5, URZ ;  /* 0x00000005070d7299 */ /* 0x000fc4000800063f */
[----:B------:R-:W-:Y:S02]  /*c470*/  UIADD3 UR21, UR38, 0x1, URZ ;  /* 0x0000000126157890 */ /* 0x000fe4000fffe03f */
[----:B------:R-:W-:Y:S02]  /*c480*/  UIADD3 UR4, UR4, -0x1, URZ ;  /* 0xffffffff04047890 */ /* 0x000fe4000fffe03f */
[----:B------:R-:W-:Y:S01]  /*c490*/  ULOP3.LUT UR5, URZ, UR6, URZ, 0x33, !UPT ;  /* 0x000000063f057292 */ /* 0x000fe2000f8e333f */
[----:B------:R-:W-:-:S11]  /*c4a0*/  ULDC.64 UR22, c[0x0][0x198] ;  /* 0x0000660000167ab9 */ /* 0x000fd60000000a00 */
.L_x_223:
[----:B------:R-:W-:-:S03]  /*c4b0*/  UMOV UR6, 0xffffffff ;  /* 0xffffffff00067882 */ /* 0x000fc60000000000 */
[----:B------:R-:W-:Y:S05]  /*c4c0*/  BRA.DIV UR6, `(.L_x_212) ;  /* 0x0000000e06ec7947 */ /* 0x000fea000b800000 */
[----:B------:R-:W-:-:S13]  /*c4d0*/  ELECT P6, URZ, PT ;  /* 0x00000000003f782f */ /* 0x000fda00038c0000 */
.L_x_235:
[----:B------:R-:W0:Y:S01]  /*c4e0*/  LDC R3, c[0x0][0x28c] ;  /* 0x0000a300ff037b82 */ /* 0x000e220000000800 */
[----:B------:R-:W-:Y:S01]  /*c4f0*/  BSSY B1, `(.L_x_213) ;  /* 0x0000043000017945 */ /* 0x000fe20003800000 */
[----:B0-----:R-:W-:-:S13]  /*c500*/  ISETP.LT.OR P6, PT, R3, 0x1, !P6 ;  /* 0x000000010300780c */ /* 0x001fda00077c1670 */
[----:B------:R-:W-:Y:S05]  /*c510*/  @P6 BRA `(.L_x_214) ;  /* 0x0000000400006947 */ /* 0x000fea0003800000 */
[----:B------:R-:W-:Y:S02]  /*c520*/  IMAD.SHL.U32 R19, R19, 0x40, RZ ;  /* 0x0000004013137824 */ /* 0x000fe400078e00ff */
[----:B------:R-:W-:Y:S02]  /*c530*/  IMAD R22, R22, 0xb0, RZ ;  /* 0x000000b016167824 */ /* 0x000fe400078e02ff */
[----:B------:R-:W-:Y:S02]  /*c540*/  IMAD.MOV.U32 R12, RZ, RZ, RZ ;  /* 0x000000ffff0c7224 */ /* 0x000fe400078e00ff */
[----:B------:R-:W-:Y:S02]  /*c550*/  IMAD.U32 R13, RZ, RZ, UR21 ;  /* 0x00000015ff0d7e24 */ /* 0x000fe4000f8e00ff */
[----:B------:R-:W-:Y:S02]  /*c560*/  IMAD.MOV.U32 R3, RZ, RZ, R0 ;  /* 0x000000ffff037224 */ /* 0x000fe400078e0000 */
[----:B------:R-:W-:-:S07]  /*c570*/  IMAD.MOV.U32 R4, RZ, RZ, R7 ;  /* 0x000000ffff047224 */ /* 0x000fce00078e0007 */
.L_x_218:
[----:B------:R-:W0:Y:S01]  /*c580*/  S2R R10, SR_CgaCtaId ;  /* 0x00000000000a7919 */ /* 0x000e220000008800 */
[----:B------:R-:W-:Y:S01]  /*c590*/  MOV R5, 0x400 ;  /* 0x0000040000057802 */ /* 0x000fe20000000f00 */
[----:B------:R-:W1:Y:S03]  /*c5a0*/  @!P2 LDC R9, c[0x0][0x500] ;  /* 0x00014000ff09ab82 */ /* 0x000e660000000800 */
[----:B0-----:R-:W-:Y:S02]  /*c5b0*/  LEA R11, R10, R5, 0x18 ;  /* 0x000000050a0b7211 */ /* 0x001fe400078ec0ff */
[----:B------:R-:W-:-:S03]  /*c5c0*/  SHF.L.U32 R5, R3, 0x1f, RZ ;  /* 0x0000001f03057819 */ /* 0x000fc600000006ff */
[----:B------:R-:W-:-:S04]  /*c5d0*/  IMAD R10, R4, 0x8, R11 ;  /* 0x00000008040a7824 */ /* 0x000fc800078e020b */
[----:B------:R-:W0:Y:S02]  /*c5e0*/  SYNCS.PHASECHK.TRANS64.TRYWAIT P1, [R10+URZ+0x18], R5 ;  /* 0x000018050a0075a7 */ /* 0x000e24000802017f */
[----:B01----:R-:W-:Y:S05]  /*c5f0*/  @!P1 BRA `(.L_x_215) ;  /* 0x0000000c00c09947 */ /* 0x003fea0003800000 */
.L_x_236:
[----:B0-----:R-:W-:Y:S01]  /*c600*/  PRMT R5, R6, 0x9910, RZ ;  /* 0x0000991006057816 */ /* 0x001fe200000000ff */
[----:B------:R0:W-:Y:S03]  /*c610*/  @!P2 SYNCS.ARRIVE.TRANS64 RZ, [R10+URZ], R9 ;  /* 0x000000090affa9a7 */ /* 0x0001e6000800003f */
[----:B------:R-:W-:-:S13]  /*c620*/  ISETP.NE.AND P1, PT, R5, 0x2, PT ;  /* 0x000000020500780c */ /* 0x000fda0003f25270 */
[----:B0-----:R-:W-:Y:S05]  /*c630*/  @P1 BRA `(.L_x_216) ;  /* 0x0000000000041947 */ /* 0x001fea0003800000 */
[----:B------:R-:W-:Y:S01]  /*c640*/  BPT.TRAP 0x1 ;  /* 0x000000040000795c */ /* 0x000fe20000300000 */
.L_x_216:
[----:B------:R-:W-:Y:S05]  /*c650*/  @P0 BRA `(.L_x_217) ;  /* 0x0000000000040947 */ /* 0x000fea0003800000 */
[----:B------:R-:W-:Y:S01]  /*c660*/  BPT.TRAP 0x1 ;  /* 0x000000040000795c */ /* 0x000fe20000300000 */
.L_x_217:
[--C-:B------:R-:W-:Y:S01]  /*c670*/  IMAD R5, R4, 0x4000, R11.reuse ;  /* 0x0000400004057824 */ /* 0x100fe200078e020b */
[----:B------:R-:W-:Y:S01]  /*c680*/  R2UR UR34, R12 ;  /* 0x000000000c2272ca */ /* 0x000fe200000e0000 */
[----:B------:R-:W-:Y:S01]  /*c690*/  IMAD R11, R4, 0xb000, R11 ;  /* 0x0000b000040b7824 */ /* 0x000fe200078e020b */
[----:B------:R-:W-:Y:S01]  /*c6a0*/  R2UR UR33, R10 ;  /* 0x000000000a2172ca */ /* 0x000fe200000e0000 */
[----:B------:R-:W-:Y:S01]  /*c6b0*/  VIADD R13, R13, 0xffffffff ;  /* 0xffffffff0d0d7836 */ /* 0x000fe20000000000 */
[----:B------:R-:W-:Y:S01]  /*c6c0*/  R2UR UR24, R5 ;  /* 0x00000000051872ca */ /* 0x000fe200000e0000 */
[----:B------:R-:W-:Y:S01]  /*c6d0*/  UIADD3 UR6, UP0, UR22, 0xf0, URZ ;  /* 0x000000f016067890 */ /* 0x000fe2000ff1e03f */
[----:B------:R-:W-:Y:S01]  /*c6e0*/  R2UR UR8, R11 ;  /* 0x000000000b0872ca */ /* 0x000fe200000e0000 */
[----:B------:R-:W-:Y:S01]  /*c6f0*/  UIADD3 UR30, UP1, UR22, 0x1f0, URZ ;  /* 0x000001f0161e7890 */ /* 0x000fe2000ff3e03f */
[----:B------:R-:W-:Y:S01]  /*c700*/  R2UR UR36, R2 ;  /* 0x00000000022472ca */ /* 0x000fe200000e0000 */
[----:B------:R-:W-:Y:S01]  /*c710*/  UIADD3.X UR7, URZ, UR23, URZ, UP0, !UPT ;  /* 0x000000173f077290 */ /* 0x000fe200087fe43f */
[----:B------:R-:W-:Y:S01]  /*c720*/  R2UR UR35, R19 ;  /* 0x00000000132372ca */ /* 0x000fe200000e0000 */
[----:B------:R-:W-:Y:S01]  /*c730*/  UIADD3.X UR31, URZ, UR23, URZ, UP1, !UPT ;  /* 0x000000173f1f7290 */ /* 0x000fe20008ffe43f */
[----:B------:R-:W-:Y:S01]  /*c740*/  R2UR UR19, R22 ;  /* 0x00000000161372ca */ /* 0x000fe200000e0000 */
[----:B------:R-:W-:Y:S01]  /*c750*/  UIADD3 UR26, UR34, 0x40, URZ ;  /* 0x00000040221a7890 */ /* 0x000fe2000fffe03f */
[----:B------:R-:W-:Y:S01]  /*c760*/  ISETP.GT.AND P3, PT, R13, 0x1, PT ;  /* 0x000000010d00780c */ /* 0x000fe20003f64270 */
[----:B------:R-:W-:Y:S01]  /*c770*/  VIADD R4, R4, 0x1 ;  /* 0x0000000104047836 */ /* 0x000fe20000000000 */
[----:B------:R-:W-:Y:S01]  /*c780*/  UMOV UR14, 0x0 ;  /* 0x00000000000e7882 */ /* 0x000fe20000000000 */
[----:B------:R-:W-:Y:S01]  /*c790*/  UIADD3 UR32, UR24, 0x100, URZ ;  /* 0x0000010018207890 */ /* 0x000fe2000fffe03f */
[----:B------:R-:W-:Y:S01]  /*c7a0*/  VIADD R12, R12, 0x80 ;  /* 0x000000800c0c7836 */ /* 0x000fe20000000000 */
[----:B------:R-:W-:Y:S01]  /*c7b0*/  UIADD3 UR24, UR24, 0x2100, URZ ;  /* 0x0000210018187890 */ /* 0x000fe2000fffe03f */
[----:B------:R-:W-:Y:S01]  /*c7c0*/  ISETP.NE.AND P1, PT, R4, 0x3, PT ;  /* 0x000000030400780c */ /* 0x000fe20003f25270 */
[----:B------:R-:W-:-:S02]  /*c7d0*/  UIADD3 UR16, UR8, 0xc100, URZ ;  /* 0x0000c10008107890 */ /* 0x000fc4000fffe03f */
[----:B------:R-:W-:Y:S01]  /*c7e0*/  UIADD3 UR8, UR8, 0x11900, URZ ;  /* 0x0001190008087890 */ /* 0x000fe2000fffe03f */
[----:B------:R-:W-:Y:S01]  /*c7f0*/  SEL R10, RZ, 0x1, P1 ;  /* 0x00000001ff0a7807 */ /* 0x000fe20000800000 */
[----:B------:R-:W-:Y:S01]  /*c800*/  UMOV UR15, 0x10000000 ;  /* 0x10000000000f7882 */ /* 0x000fe20000000000 */
[----:B------:R-:W-:Y:S01]  /*c810*/  UMOV UR25, UR33 ;  /* 0x0000002100197c82 */ /* 0x000fe20008000000 */
[----:B------:R-:W-:Y:S01]  /*c820*/  UMOV UR28, UR36 ;  /* 0x00000024001c7c82 */ /* 0x000fe20008000000 */
[----:B------:R-:W-:Y:S01]  /*c830*/  UMOV UR27, UR35 ;  /* 0x00000023001b7c82 */ /* 0x000fe20008000000 */
[----:B------:R-:W-:Y:S01]  /*c840*/  UMOV UR17, UR33 ;  /* 0x0000002100117c82 */ /* 0x000fe20008000000 */
[----:B------:R-:W-:Y:S01]  /*c850*/  UMOV UR18, UR34 ;  /* 0x0000002200127c82 */ /* 0x000fe20008000000 */
[----:B------:R-:W-:Y:S01]  /*c860*/  UMOV UR20, UR36 ;  /* 0x0000002400147c82 */ /* 0x000fe20008000000 */
[----:B------:R0:W-:Y:S01]  /*c870*/  UTMALDG.3D [UR32], [UR6], desc[UR14] ;  /* 0x00000e20060075b4 */ /* 0x0001e20008011000 */
[----:B------:R-:W-:Y:S01]  /*c880*/  UMOV UR9, UR33 ;  /* 0x0000002100097c82 */ /* 0x000fe20008000000 */
[----:B------:R-:W-:Y:S01]  /*c890*/  UMOV UR11, UR19 ;  /* 0x00000013000b7c82 */ /* 0x000fe20008000000 */
[----:B------:R-:W-:Y:S01]  /*c8a0*/  UMOV UR12, UR36 ;  /* 0x00000024000c7c82 */ /* 0x000fe20008000000 */
[----:B------:R-:W-:Y:S01]  /*c8b0*/  UMOV UR10, UR26 ;  /* 0x0000001a000a7c82 */ /* 0x000fe20008000000 */
[----:B------:R-:W-:-:S02]  /*c8c0*/  LOP3.LUT R3, R3, R10, RZ, 0x3c, !PT ;  /* 0x0000000a03037212 */ /* 0x000fc400078e3cff */
[----:B------:R-:W-:Y:S01]  /*c8d0*/  SEL R4, R4, RZ, P1 ;  /* 0x000000ff04047207 */ /* 0x000fe20000800000 */
[----:B------:R0:W-:Y:S01]  /*c8e0*/  UTMALDG.3D [UR24], [UR6], desc[UR14] ;  /* 0x00000e18060075b4 */ /* 0x0001e20008011000 */
[----:B------:R0:W-:Y:S01]  /*c8f0*/  UTMALDG.3D [UR16], [UR30], desc[UR14] ;  /* 0x00000e101e0075b4 */ /* 0x0001e20008011000 */
[----:B------:R0:W-:Y:S02]  /*c900*/  UTMALDG.3D [UR8], [UR30], desc[UR14] ;  /* 0x00000e081e0075b4 */ /* 0x0001e40008011000 */
[----:B0-----:R-:W-:Y:S05]  /*c910*/  @P3 BRA `(.L_x_218) ;  /* 0xfffffffc00183947 */ /* 0x001fea000383ffff */
.L_x_214:
[----:B------:R-:W-:Y:S05]  /*c920*/  BSYNC B1 ;  /* 0x0000000000017941 */ /* 0x000fea0003800000 */
.L_x_213:
[----:B------:R-:W2:Y:S01]  /*c930*/  LDL.64 R10, [R1] ;  /* 0x00000000010a7983 */ /* 0x000ea20000100a00 */
[----:B------:R-:W-:Y:S01]  /*c940*/  LOP3.LUT P4, RZ, R8, 0xff, RZ, 0xc0, !PT ;  /* 0x000000ff08ff7812 */ /* 0x000fe2000788c0ff */
[----:B------:R-:W-:Y:S01]  /*c950*/  VIADD R4, R7, UR38 ;  /* 0x0000002607047c36 */ /* 0x000fe20008000000 */
[----:B------:R-:W-:Y:S01]  /*c960*/  ULDC.64 UR6, c[0x0][0x650] ;  /* 0x0001940000067ab9 */ /* 0x000fe20000000a00 */
[----:B------:R-:W-:Y:S01]  /*c970*/  IMAD.U32 R7, RZ, RZ, UR38 ;  /* 0x00000026ff077e24 */ /* 0x000fe2000f8e00ff */
[----:B------:R-:W-:Y:S01]  /*c980*/  UISETP.GE.U32.AND UP0, UPT, UR38, 0x3, UPT ;  /* 0x000000032600788c */ /* 0x000fe2000bf06070 */
[----:B------:R-:W-:Y:S01]  /*c990*/  BSSY B1, `(.L_x_219) ;  /* 0x000006f000017945 */ /* 0x000fe20003800000 */
[----:B------:R-:W-:Y:S01]  /*c9a0*/  ISETP.GT.U32.AND P1, PT, R4, 0x2, PT ;  /* 0x000000020400780c */ /* 0x000fe20003f24070 */
[----:B------:R-:W-:Y:S01]  /*c9b0*/  IMAD.MOV.U32 R19, RZ, RZ, -0x1 ;  /* 0xffffffffff137424 */ /* 0x000fe200078e00ff */
[----:B------:R-:W-:Y:S01]  /*c9c0*/  PRMT R8, RZ, 0x7610, R8 ;  /* 0x00007610ff087816 */ /* 0x000fe20000000008 */
[----:B------:R-:W-:Y:S01]  /*c9d0*/  IMAD.MOV.U32 R22, RZ, RZ, -0x1 ;  /* 0xffffffffff167424 */ /* 0x000fe200078e00ff */
[----:B------:R-:W-:-:S02]  /*c9e0*/  ISETP.LT.U32.AND P1, PT, R7, 0x3, P1 ;  /* 0x000000030700780c */ /* 0x000fc40000f21070 */
[----:B------:R-:W-:Y:S01]  /*c9f0*/  PLOP3.LUT P3, PT, PT, PT, UP0, 0x80, 0x0 ;  /* 0x000000000000781c */ /* 0x000fe20003f6f008 */
[----:B------:R-:W0:Y:S01]  /*ca00*/  @P4 S2R R3, SR_CgaCtaId ;  /* 0x0000000000034919 */ /* 0x000e220000008800 */
[----:B------:R-:W-:-:S04]  /*ca10*/  @P4 MOV R2, 0x400 ;  /* 0x0000040000024802 */ /* 0x000fc80000000f00 */
[----:B0-----:R-:W-:Y:S01]  /*ca20*/  @P4 LEA R5, R3, R2, 0x18 ;  /* 0x0000000203054211 */ /* 0x001fe200078ec0ff */
[----:B------:R-:W-:-:S03]  /*ca30*/  IMAD.WIDE.U32 R2, R4, -0x55555555, RZ ;  /* 0xaaaaaaab04027825 */ /* 0x000fc600078e00ff */
[----:B------:R0:W-:Y:S01]  /*ca40*/  @P4 SYNCS.ARRIVE.TRANS64.A1T0 RZ, [R5+URZ+0x68], RZ ;  /* 0x000068ff05ff49a7 */ /* 0x0001e2000810003f */
[----:B------:R-:W-:Y:S01]  /*ca50*/  IMAD.MOV.U32 R2, RZ, RZ, -0x1 ;  /* 0xffffffffff027424 */ /* 0x000fe200078e00ff */
[----:B0-----:R-:W-:Y:S02]  /*ca60*/  SHF.R.U32.HI R5, RZ, 0x1, R3 ;  /* 0x00000001ff057819 */ /* 0x001fe40000011603 */
[----:B------:R-:W-:-:S03]  /*ca70*/  SEL R3, RZ, 0x1, !P1 ;  /* 0x00000001ff037807 */ /* 0x000fc60004800000 */
[----:B------:R-:W-:Y:S01]  /*ca80*/  IMAD R7, R5, -0x3, R4 ;  /* 0xfffffffd05077824 */ /* 0x000fe200078e0204 */
[----:B------:R-:W-:Y:S02]  /*ca90*/  LOP3.LUT R0, R0, R3, RZ, 0x3c, !PT ;  /* 0x0000000300007212 */ /* 0x000fe400078e3cff */
[----:B------:R-:W-:Y:S02]  /*caa0*/  PRMT R3, RZ, 0x7610, R3 ;  /* 0x00007610ff037816 */ /* 0x000fe40000000003 */
[----:B------:R-:W-:Y:S02]  /*cab0*/  @P3 LOP3.LUT R0, R0, 0x1, R5, 0x78, !PT ;  /* 0x0000000100003812 */ /* 0x000fe400078e7805 */
[----:B--2---:R-:W-:-:S04]  /*cac0*/  IADD3 R18, P4, R18, R10, RZ ;  /* 0x0000000a12127210 */ /* 0x004fc80007f9e0ff */
[----:B------:R-:W-:Y:S01]  /*cad0*/  ISETP.GE.U32.AND P1, PT, R18, UR6, PT ;  /* 0x0000000612007c0c */ /* 0x000fe2000bf26070 */
[----:B------:R-:W-:-:S05]  /*cae0*/  IMAD.X R17, R17, 0x1, R23, P4 ;  /* 0x0000000111117824 */ /* 0x000fca00020e0617 */
[----:B------:R-:W-:-:S13]  /*caf0*/  ISETP.GE.U32.AND.EX P1, PT, R17, UR7, PT, P1 ;  /* 0x0000000711007c0c */ /* 0x000fda000bf26110 */
[----:B------:R-:W-:Y:S05]  /*cb00*/  @P1 BRA `(.L_x_220) ;  /* 0x00000004005c1947 */ /* 0x000fea0003800000 */
[----:B------:R-:W0:Y:S01]  /*cb10*/  S2R R11, SR_CTAID.X ;  /* 0x00000000000b7919 */ /* 0x000e220000002500 */
[----:B------:R-:W-:Y:S01]  /*cb20*/  ULDC.64 UR6, c[0x0][0x628] ;  /* 0x00018a0000067ab9 */ /* 0x000fe20000000a00 */
[----:B------:R-:W1:Y:S01]  /*cb30*/  LDC R12, c[0x0][0x144] ;  /* 0x00005100ff0c7b82 */ /* 0x000e620000000800 */
[----:B------:R-:W-:Y:S01]  /*cb40*/  ISETP.NE.U32.AND P1, PT, RZ, UR6, PT ;  /* 0x00000006ff007c0c */ /* 0x000fe2000bf25070 */
[----:B------:R-:W2:Y:S01]  /*cb50*/  S2R R9, SR_CTAID.Y ;  /* 0x0000000000097919 */ /* 0x000ea20000002600 */
[----:B------:R-:W-:Y:S01]  /*cb60*/  ULDC UR8, c[0x0][0x150] ;  /* 0x0000540000087ab9 */ /* 0x000fe20000000800 */
[----:B------:R-:W-:Y:S01]  /*cb70*/  ULDC UR9, c[0x0][0x630] ;  /* 0x00018c0000097ab9 */ /* 0x000fe20000000800 */
[----:B------:R-:W-:Y:S01]  /*cb80*/  ISETP.NE.AND.EX P1, PT, RZ, UR7, PT, P1 ;  /* 0x00000007ff007c0c */ /* 0x000fe2000bf25310 */
[----:B------:R-:W-:Y:S01]  /*cb90*/  IMAD.MOV.U32 R2, RZ, RZ, R18 ;  /* 0x000000ffff027224 */ /* 0x000fe200078e0012 */
[----:B0-----:R-:W-:-:S05]  /*cba0*/  I2FP.F32.U32 R3, R11 ;  /* 0x0000000b00037245 */ /* 0x001fca0000201000 */
[----:B------:R-:W-:Y:S01]  /*cbb0*/  FMUL R14, R3, UR8 ;  /* 0x00000008030e7c20 */ /* 0x000fe20008400000 */
[----:B------:R-:W-:-:S05]  /*cbc0*/  IMAD.MOV.U32 R3, RZ, RZ, R17 ;  /* 0x000000ffff037224 */ /* 0x000fca00078e0011 */
[----:B--2---:R-:W-:Y:S05]  /*cbd0*/  @!P1 BRA `(.L_x_221) ;  /* 0x0000000000289947 */ /* 0x004fea0003800000 */
[----:B------:R-:W-:Y:S02]  /*cbe0*/  ULDC UR8, c[0x0][0x634] ;  /* 0x00018d0000087ab9 */ /* 0x000fe40000000800 */
[----:B------:R-:W-:-:S05]  /*cbf0*/  IADD3 R3, P1, R18, UR8, RZ ;  /* 0x0000000812037c10 */ /* 0x000fca000ff3e0ff */
[----:B------:R-:W-:-:S04]  /*cc00*/  IMAD.X R13, RZ, RZ, R17, P1 ;  /* 0x000000ffff0d7224 */ /* 0x000fc800008e0611 */
[----:B------:R-:W-:-:S04]  /*cc10*/  IMAD.WIDE.U32 R4, R13, UR6, RZ ;  /* 0x000000060d047c25 */ /* 0x000fc8000f8e00ff */
[----:B------:R-:W-:-:S04]  /*cc20*/  IMAD.WIDE.U32 R4, P1, R3, UR7, R4 ;  /* 0x0000000703047c25 */ /* 0x000fc8000f820004 */
[----:B------:R-:W-:-:S04]  /*cc30*/  IMAD.WIDE.U32 R2, R3, UR6, RZ ;  /* 0x0000000603027c25 */ /* 0x000fc8000f8e00ff */
[----:B------:R-:W-:Y:S01]  /*cc40*/  IMAD.MOV.U32 R2, RZ, RZ, R5 ;  /* 0x000000ffff027224 */ /* 0x000fe200078e0005 */
[----:B------:R-:W-:Y:S01]  /*cc50*/  IADD3 RZ, P3, R3, R4, RZ ;  /* 0x0000000403ff7210 */ /* 0x000fe20007f7e0ff */
[----:B------:R-:W-:-:S04]  /*cc60*/  IMAD.X R3, RZ, RZ, RZ, P1 ;  /* 0x000000ffff037224 */ /* 0x000fc800008e06ff */
[----:B------:R-:W-:-:S08]  /*cc70*/  IMAD.WIDE.U32.X R2, R13, UR7, R2, P3 ;  /* 0x000000070d027c25 */ /* 0x000fd000098e0402 */
.L_x_221:
[--C-:B------:R-:W-:Y:S01]  /*cc80*/  SHF.R.U64 R10, R2, UR9, R3.reuse ;  /* 0x00000009020a7c19 */ /* 0x100fe20008001203 */
[----:B------:R-:W0:Y:S01]  /*cc90*/  F2I.U32.TRUNC.NTZ R14, R14 ;  /* 0x0000000e000e7305 */ /* 0x000e22000020f000 */
[----:B------:R-:W-:Y:S01]  /*cca0*/  SHF.R.U32.HI R2, RZ, UR9, R3 ;  /* 0x00000009ff027c19 */ /* 0x000fe20008011603 */
[----:B------:R-:W-:Y:S01]  /*ccb0*/  ULDC.64 UR6, c[0x0][0x620] ;  /* 0x0001880000067ab9 */ /* 0x000fe20000000a00 */
[----:B------:R-:W-:Y:S01]  /*ccc0*/  IADD3 R5, P1, RZ, -R10, RZ ;  /* 0x8000000aff057210 */ /* 0x000fe20007f3e0ff */
[----:B------:R-:W-:Y:S01]  /*ccd0*/  IMAD.MOV.U32 R3, RZ, RZ, R17 ;  /* 0x000000ffff037224 */ /* 0x000fe200078e0011 */
[----:B------:R-:W-:-:S03]  /*cce0*/  ULDC.64 UR8, c[0x0][0x640] ;  /* 0x0001900000087ab9 */ /* 0x000fc60000000a00 */
[----:B------:R-:W-:Y:S01]  /*ccf0*/  IMAD.X R2, RZ, RZ, ~R2, P1 ;  /* 0x000000ffff027224 */ /* 0x000fe200008e0e02 */
[----:B------:R-:W-:-:S03]  /*cd00*/  ISETP.NE.U32.AND P1, PT, RZ, UR8, PT ;  /* 0x00000008ff007c0c */ /* 0x000fc6000bf25070 */
[----:B------:R-:W-:Y:S01]  /*cd10*/  IMAD R4, R2, UR6, RZ ;  /* 0x0000000602047c24 */ /* 0x000fe2000f8e02ff */
[----:B------:R-:W-:Y:S01]  /*cd20*/  ISETP.NE.AND.EX P1, PT, RZ, UR9, PT, P1 ;  /* 0x00000009ff007c0c */ /* 0x000fe2000bf25310 */
[----:B------:R-:W-:-:S04]  /*cd30*/  IMAD.MOV.U32 R2, RZ, RZ, R18 ;  /* 0x000000ffff027224 */ /* 0x000fc800078e0012 */
[----:B------:R-:W-:Y:S01]  /*cd40*/  IMAD.WIDE.U32 R2, R5, UR6, R2 ;  /* 0x0000000605027c25 */ /* 0x000fe2000f8e0002 */
[----:B------:R-:W-:-:S03]  /*cd50*/  ULDC UR6, c[0x0][0x618] ;  /* 0x0001860000067ab9 */ /* 0x000fc60000000800 */
[----:B------:R-:W-:Y:S01]  /*cd60*/  IMAD R5, R5, UR7, R4 ;  /* 0x0000000705057c24 */ /* 0x000fe2000f8e0204 */
[----:B------:R-:W-:Y:S01]  /*cd70*/  ULDC UR7, c[0x0][0x154] ;  /* 0x0000550000077ab9 */ /* 0x000fe20000000800 */
[----:B0-----:R-:W-:Y:S02]  /*cd80*/  IMAD.MOV R4, RZ, RZ, -R14 ;  /* 0x000000ffff047224 */ /* 0x001fe400078e0a0e */
[----:B------:R-:W0:Y:S01]  /*cd90*/  LDC R14, c[0x0][0x148] ;  /* 0x00005200ff0e7b82 */ /* 0x000e220000000800 */
[----:B------:R-:W-:Y:S02]  /*cda0*/  IMAD.IADD R3, R3, 0x1, R5 ;  /* 0x0000000103037824 */ /* 0x000fe400078e0205 */
[----:B-1----:R-:W-:Y:S01]  /*cdb0*/  IMAD R11, R12, R4, R11 ;  /* 0x000000040c0b7224 */ /* 0x002fe200078e020b */
[----:B------:R-:W-:Y:S02]  /*cdc0*/  I2FP.F32.U32 R4, R9 ;  /* 0x0000000900047245 */ /* 0x000fe40000201000 */
[----:B------:R-:W-:-:S02]  /*cdd0*/  SHF.R.U64 R12, R2, UR6, R3 ;  /* 0x00000006020c7c19 */ /* 0x000fc40008001203 */
[----:B------:R-:W-:Y:S01]  /*cde0*/  SHF.R.U32.HI R3, RZ, UR6, R3 ;  /* 0x00000006ff037c19 */ /* 0x000fe20008011603 */
[----:B------:R-:W-:Y:S01]  /*cdf0*/  FMUL R4, R4, UR7 ;  /* 0x0000000704047c20 */ /* 0x000fe20008400000 */
[----:B------:R-:W-:Y:S02]  /*ce00*/  ULDC UR6, c[0x0][0x608] ;  /* 0x0001820000067ab9 */ /* 0x000fe40000000800 */
[--C-:B------:R-:W-:Y:S01]  /*ce10*/  SHF.R.U64 R15, R12, UR6, R3.reuse ;  /* 0x000000060c0f7c19 */ /* 0x100fe20008001203 */
[----:B------:R1:W2:Y:S01]  /*ce20*/  F2I.U32.TRUNC.NTZ R20, R4 ;  /* 0x0000000400147305 */ /* 0x0002a2000020f000 */
[----:B------:R-:W-:Y:S01]  /*ce30*/  SHF.R.U32.HI R2, RZ, UR6, R3 ;  /* 0x00000006ff027c19 */ /* 0x000fe20008011603 */
[----:B------:R-:W-:-:S03]  /*ce40*/  ULDC UR6, c[0x0][0x658] ;  /* 0x0001960000067ab9 */ /* 0x000fc60000000800 */
[--C-:B------:R-:W-:Y:S02]  /*ce50*/  SHF.R.U64 R13, R15, UR6, R2.reuse ;  /* 0x000000060f0d7c19 */ /* 0x100fe40008001202 */
[----:B------:R-:W-:-:S03]  /*ce60*/  SHF.R.U32.HI R19, RZ, UR6, R2 ;  /* 0x00000006ff137c19 */ /* 0x000fc60008011602 */
[----:B------:R-:W-:Y:S02]  /*ce70*/  IMAD.MOV.U32 R2, RZ, RZ, R13 ;  /* 0x000000ffff027224 */ /* 0x000fe400078e000d */
[----:B------:R-:W-:Y:S01]  /*ce80*/  IMAD.MOV.U32 R3, RZ, RZ, R19 ;  /* 0x000000ffff037224 */ /* 0x000fe200078e0013 */
[----:B-1----:R-:W-:Y:S06]  /*ce90*/  @!P1 BRA `(.L_x_222) ;  /* 0x0000000000289947 */ /* 0x002fec0003800000 */
        /* <DEDUP_REMOVED lines=10> */
.L_x_222:
[----:B------:R-:W1:Y:S01]  /*cf40*/  LDC R4, c[0x0][0x65c] ;  /* 0x00019700ff047b82 */ /* 0x000e620000000800 */
[----:B------:R-:W-:Y:S01]  /*cf50*/  ULDC UR6, c[0x0][0x648] ;  /* 0x0001920000067ab9 */ /* 0x000fe20000000800 */
[----:B------:R-:W-:Y:S01]  /*cf60*/  LOP3.LUT R15, R15, UR5, RZ, 0xc0, !PT ;  /* 0x000000050f0f7c12 */ /* 0x000fe2000f8ec0ff */
[----:B--2---:R-:W-:Y:S01]  /*cf70*/  IMAD.MOV R20, RZ, RZ, -R20 ;  /* 0x000000ffff147224 */ /* 0x004fe200078e0a14 */
[----:B------:R-:W-:Y:S01]  /*cf80*/  SHF.R.U64 R2, R2, UR6, R3 ;  /* 0x0000000602027c19 */ /* 0x000fe20008001203 */
[----:B------:R-:W-:Y:S01]  /*cf90*/  ULDC UR6, c[0x0][0x638] ;  /* 0x00018e0000067ab9 */ /* 0x000fe20000000800 */
[----:B------:R-:W-:Y:S01]  /*cfa0*/  LOP3.LUT R12, R12, UR4, RZ, 0xc0, !PT ;  /* 0x000000040c0c7c12 */ /* 0x000fe2000f8ec0ff */
[----:B------:R-:W-:Y:S01]  /*cfb0*/  ULDC UR7, c[0x0][0x610] ;  /* 0x0001840000077ab9 */ /* 0x000fe20000000800 */
[----:B------:R-:W-:Y:S01]  /*cfc0*/  IMAD.MOV.U32 R3, RZ, RZ, 0x1 ;  /* 0x00000001ff037424 */ /* 0x000fe200078e00ff */
[----:B-1----:R-:W-:Y:S01]  /*cfd0*/  ISETP.NE.AND P1, PT, R4, 0x1, PT ;  /* 0x000000010400780c */ /* 0x002fe20003f25270 */
[----:B------:R-:W-:-:S02]  /*cfe0*/  IMAD.MOV R4, RZ, RZ, -R2 ;  /* 0x000000ffff047224 */ /* 0x000fc400078e0a02 */
[----:B------:R-:W-:Y:S02]  /*cff0*/  IMAD R2, R2, UR13, R15 ;  /* 0x0000000d02027c24 */ /* 0x000fe4000f8e020f */
[----:B------:R-:W-:Y:S01]  /*d000*/  IMAD R13, R4, UR6, R13 ;  /* 0x00000006040d7c24 */ /* 0x000fe2000f8e020d */
[----:B------:R-:W-:-:S07]  /*d010*/  ULDC UR6, c[0x0][0x600] ;  /* 0x0001800000067ab9 */ /* 0x000fce0000000800 */
[----:B0-----:R-:W-:-:S04]  /*d020*/  @P1 IMAD R11, R14, R20, R9 ;  /* 0x000000140e0b1224 */ /* 0x001fc800078e0209 */
[----:B------:R-:W-:Y:S02]  /*d030*/  IMAD R11, R2, UR7, R11 ;  /* 0x00000007020b7c24 */ /* 0x000fe4000f8e020b */
[----:B------:R-:W-:-:S05]  /*d040*/  IMAD R2, R13, UR6, R12 ;  /* 0x000000060d027c24 */ /* 0x000fca000f8e020c */
[----:B------:R-:W-:Y:S02]  /*d050*/  SEL R22, R2, R11, !P1 ;  /* 0x0000000b02167207 */ /* 0x000fe40004800000 */
[----:B------:R-:W-:Y:S01]  /*d060*/  SEL R19, R11, R2, !P1 ;  /* 0x000000020b137207 */ /* 0x000fe20004800000 */
[----:B------:R-:W-:-:S07]  /*d070*/  IMAD.MOV.U32 R2, RZ, RZ, R10 ;  /* 0x000000ffff027224 */ /* 0x000fce00078e000a */
.L_x_220:
[----:B------:R-:W-:Y:S05]  /*d080*/  BSYNC B1 ;  /* 0x0000000000017941 */ /* 0x000fea0003800000 */
.L_x_219:
[----:B------:R-:W-:-:S13]  /*d090*/  LOP3.LUT P1, RZ, R3, 0xff, RZ, 0xc0, !PT ;  /* 0x000000ff03ff7812 */ /* 0x000fda000782c0ff */
[----:B------:R-:W-:Y:S05]  /*d0a0*/  @P1 BRA `(.L_x_223) ;  /* 0xfffffff400001947 */ /* 0x000fea000383ffff */
[----:B------:R-:W-:Y:S05]  /*d0b0*/  BSYNC B0 ;  /* 0x0000000000007941 */ /* 0x000fea0003800000 */
.L_x_211:
[----:B------:R-:W-:-:S03]  /*d0c0*/  UMOV UR6, 0xffffffff ;  /* 0xffffffff00067882 */ /* 0x000fc60000000000 */
[----:B------:R-:W-:Y:S05]  /*d0d0*/  BRA.DIV UR6, `(.L_x_224) ;  /* 0x00000006061c7947 */ /* 0x000fea000b800000 */
[----:B------:R-:W-:-:S13]  /*d0e0*/  ELECT P6, URZ, PT ;  /* 0x00000000003f782f */ /* 0x000fda00038c0000 */
.L_x_239:
[----:B------:R-:W-:Y:S04]  /*d0f0*/  BSSY B0, `(.L_x_225) ;  /* 0x0000022000007945 */ /* 0x000fe80003800000 */
[----:B------:R-:W-:Y:S05]  /*d100*/  @!P6 BRA `(.L_x_226) ;  /* 0x000000000080e947 */ /* 0x000fea0003800000 */
[----:B------:R-:W-:-:S04]  /*d110*/  LOP3.LUT R16, R16, 0x2, RZ, 0xfc, !PT ;  /* 0x0000000210107812 */ /* 0x000fc800078efcff */
[----:B------:R-:W-:-:S13]  /*d120*/  ISETP.NE.AND P0, PT, R16, 0x3, PT ;  /* 0x000000031000780c */ /* 0x000fda0003f05270 */
[----:B------:R-:W-:Y:S05]  /*d130*/  @!P0 BRA `(.L_x_227) ;  /* 0x0000000000048947 */ /* 0x000fea0003800000 */
[----:B------:R-:W-:Y:S01]  /*d140*/  BPT.TRAP 0x1 ;  /* 0x000000040000795c */ /* 0x000fe20000300000 */
.L_x_227:
[----:B------:R-:W0:Y:S01]  /*d150*/  S2R R3, SR_CgaCtaId ;  /* 0x0000000000037919 */ /* 0x000e220000008800 */
[----:B------:R-:W-:Y:S02]  /*d160*/  MOV R2, 0x400 ;  /* 0x0000040000027802 */ /* 0x000fe40000000f00 */
[----:B------:R-:W-:Y:S02]  /*d170*/  SHF.L.U32 R4, R0, 0x1f, RZ ;  /* 0x0000001f00047819 */ /* 0x000fe400000006ff */
[----:B0-----:R-:W-:-:S05]  /*d180*/  LEA R2, R3, R2, 0x18 ;  /* 0x0000000203027211 */ /* 0x001fca00078ec0ff */
[----:B------:R-:W-:-:S04]  /*d190*/  VIADD R2, R2, 0x18 ;  /* 0x0000001802027836 */ /* 0x000fc80000000000 */
[C---:B------:R-:W-:Y:S02]  /*d1a0*/  IMAD R9, R7.reuse, 0x8, R2 ;  /* 0x0000000807097824 */ /* 0x040fe400078e0202 */
[----:B------:R-:W-:Y:S02]  /*d1b0*/  VIADD R7, R7, 0x1 ;  /* 0x0000000107077836 */ /* 0x000fe40000000000 */
[----:B------:R-:W0:Y:S03]  /*d1c0*/  SYNCS.PHASECHK.TRANS64.TRYWAIT P0, [R9+URZ], R4 ;  /* 0x00000004090075a7 */ /* 0x000e26000800017f */
[----:B------:R-:W-:-:S04]  /*d1d0*/  ISETP.NE.AND P1, PT, R7, 0x3, PT ;  /* 0x000000030700780c */ /* 0x000fc80003f25270 */
[----:B------:R-:W-:Y:S02]  /*d1e0*/  SEL R3, RZ, 0x1, P1 ;  /* 0x00000001ff037807 */ /* 0x000fe40000800000 */
[----:B------:R-:W-:Y:S02]  /*d1f0*/  SEL R7, R7, RZ, P1 ;  /* 0x000000ff07077207 */ /* 0x000fe40000800000 */
[----:B------:R-:W-:-:S03]  /*d200*/  LOP3.LUT R11, R0, R3, RZ, 0x3c, !PT ;  /* 0x00000003000b7212 */ /* 0x000fc600078e3cff */
[----:B------:R-:W-:Y:S01]  /*d210*/  IMAD R6, R7, 0x8, R2 ;  /* 0x0000000807067824 */ /* 0x000fe200078e0202 */
[----:B------:R-:W-:Y:S01]  /*d220*/  SHF.L.U32 R5, R11, 0x1f, RZ ;  /* 0x0000001f0b057819 */ /* 0x000fe200000006ff */
[----:B0-----:R-:W-:Y:S06]  /*d230*/  @!P0 BRA `(.L_x_228) ;  /* 0x0000000000e48947 */ /* 0x001fec0003800000 */
.L_x_240:
[----:B------:R-:W1:Y:S01]  /*d240*/  SYNCS.PHASECHK.TRANS64.TRYWAIT P0, [R6+URZ], R5 ;  /* 0x00000005060075a7 */ /* 0x000e62000800017f */
[----:B------:R-:W-:-:S05]  /*d250*/  VIADD R0, R7, 0x1 ;  /* 0x0000000107007836 */ /* 0x000fca0000000000 */
[----:B------:R-:W-:-:S04]  /*d260*/  ISETP.NE.AND P1, PT, R0, 0x3, PT ;  /* 0x000000030000780c */ /* 0x000fc80003f25270 */
[----:B0-----:R-:W-:Y:S02]  /*d270*/  SEL R4, RZ, 0x1, P1 ;  /* 0x00000001ff047807 */ /* 0x001fe40000800000 */
[----:B------:R-:W-:Y:S02]  /*d280*/  SEL R3, R0, RZ, P1 ;  /* 0x000000ff00037207 */ /* 0x000fe40000800000 */
[----:B------:R-:W-:Y:S01]  /*d290*/  LOP3.LUT R0, R11, R4, RZ, 0x3c, !PT ;  /* 0x000000040b007212 */ /* 0x000fe200078e3cff */
[----:B-1----:R-:W-:Y:S06]  /*d2a0*/  @!P0 BRA `(.L_x_229) ;  /* 0x0000000000dc8947 */ /* 0x002fec0003800000 */
.L_x_241:
[----:B------:R-:W-:Y:S01]  /*d2b0*/  IMAD R3, R3, 0x8, R2 ;  /* 0x0000000803037824 */ /* 0x000fe200078e0202 */
[----:B------:R-:W-:-:S07]  /*d2c0*/  SHF.L.U32 R0, R0, 0x1f, RZ ;  /* 0x0000001f00007819 */ /* 0x000fce00000006ff */
.L_x_230:
[----:B-1----:R1:W2:Y:S02]  /*d2d0*/  SYNCS.PHASECHK.TRANS64.TRYWAIT P0, [R3+URZ], R0 ;  /* 0x00000000030075a7 */ /* 0x0022a4000800017f */
[----:B--2---:R-:W-:Y:S05]  /*d2e0*/  @!P0 NANOSLEEP.SYNCS 0x989680 ;  /* 0x009896800000895d */ /* 0x004fea0003900000 */
[----:B------:R-:W2:Y:S02]  /*d2f0*/  @!P0 SYNCS.PHASECHK.TRANS64 P0, [R3+URZ], R0 ;  /* 0x00000000030085a7 */ /* 0x000ea4000800007f */
[----:B--2---:R-:W-:Y:S05]  /*d300*/  @!P0 BRA `(.L_x_230) ;  /* 0xfffffffc00f08947 */ /* 0x004fea000383ffff */
.L_x_226:
[----:B------:R-:W-:Y:S05]  /*d310*/  BSYNC B0 ;  /* 0x0000000000007941 */ /* 0x000fea0003800000 */
.L_x_225:
[----:B------:R-:W-:Y:S05]  /*d320*/  EXIT ;  /* 0x000000000000794d */ /* 0x000fea0003800000 */
.L_x_15:
[----:B-1----:R1:W2:Y:S02]  /*d330*/  SYNCS.PHASECHK.TRANS64.TRYWAIT P0, [R119+URZ], R0 ;  /* 0x00000000770075a7 */ /* 0x0022a4000800017f */
[----:B--2---:R-:W-:Y:S05]  /*d340*/  @!P0 NANOSLEEP.SYNCS 0x989680 ;  /* 0x009896800000895d */ /* 0x004fea0003900000 */
[----:B------:R-:W2:Y:S02]  /*d350*/  @!P0 SYNCS.PHASECHK.TRANS64 P0, [R119+URZ], R0 ;  /* 0x00000000770085a7 */ /* 0x000ea4000800007f */
[----:B--2---:R-:W-:Y:S05]  /*d360*/  @!P0 BRA `(.L_x_15) ;  /* 0xfffffffc00f08947 */ /* 0x004fea000383ffff */
[----:B------:R-:W-:Y:S05]  /*d370*/  BRA `(.L_x_231) ;  /* 0xffffff4000387947 */ /* 0x000fea000383ffff */
.L_x_20:
[----:B--2---:R2:W3:Y:S02]  /*d380*/  SYNCS.PHASECHK.TRANS64.TRYWAIT P1, [R3+URZ], R0 ;  /* 0x00000000030075a7 */ /* 0x0044e4000802017f */
[----:B---3--:R-:W-:Y:S05]  /*d390*/  @!P1 NANOSLEEP.SYNCS 0x989680 ;  /* 0x009896800000995d */ /* 0x008fea0003900000 */
[----:B------:R-:W3:Y:S02]  /*d3a0*/  @!P1 SYNCS.PHASECHK.TRANS64 P1, [R3+URZ], R0 ;  /* 0x00000000030095a7 */ /* 0x000ee4000802007f */
[----:B---3--:R-:W-:Y:S05]  /*d3b0*/  @!P1 BRA `(.L_x_20) ;  /* 0xfffffffc00f09947 */ /* 0x008fea000383ffff */
[----:B------:R-:W-:Y:S05]  /*d3c0*/  BRA `(.L_x_19) ;  /* 0xffffff4000a47947 */ /* 0x000fea000383ffff */
.L_x_25:
[----:B--2---:R-:W-:-:S04]  /*d3d0*/  IMAD.U32 R4, RZ, RZ, UR8 ;  /* 0x00000008ff047e24 */ /* 0x004fc8000f8e00ff */
[----:B------:R2:W3:Y:S03]  /*d3e0*/  SYNCS.PHASECHK.TRANS64.TRYWAIT P1, [R4+URZ], R3 ;  /* 0x00000003040075a7 */ /* 0x0004e6000802017f */
[----:B---3--:R-:W-:Y:S05]  /*d3f0*/  @!P1 NANOSLEEP.SYNCS 0x989680 ;  /* 0x009896800000995d */ /* 0x008fea0003900000 */
[----:B------:R-:W3:Y:S02]  /*d400*/  @!P1 SYNCS.PHASECHK.TRANS64 P1, [R4+URZ], R3 ;  /* 0x00000003040095a7 */ /* 0x000ee4000802007f */
[----:B---3--:R-:W-:Y:S05]  /*d410*/  @!P1 BRA `(.L_x_25) ;  /* 0xfffffffc00ec9947 */ /* 0x008fea000383ffff */
[----:B------:R-:W-:Y:S05]  /*d420*/  BRA `(.L_x_24) ;  /* 0xffffff6400ac7947 */ /* 0x000fea000383ffff */
.L_x_31:
[----:B-1----:R1:W2:Y:S02]  /*d430*/  SYNCS.PHASECHK.TRANS64.TRYWAIT P0, [R119+URZ+0x10], R0 ;  /* 0x00001000770075a7 */ /* 0x0022a4000800017f */
[----:B--2---:R-:W-:Y:S05]  /*d440*/  @!P0 NANOSLEEP.SYNCS 0x989680 ;  /* 0x009896800000895d */ /* 0x004fea0003900000 */
[----:B------:R-:W2:Y:S02]  /*d450*/  @!P0 SYNCS.PHASECHK.TRANS64 P0, [R119+URZ+0x10], R0 ;  /* 0x00001000770085a7 */ /* 0x000ea4000800007f */
[----:B--2---:R-:W-:Y:S05]  /*d460*/  @!P0 BRA `(.L_x_31) ;  /* 0xfffffffc00f08947 */ /* 0x004fea000383ffff */
[----:B------:R-:W-:Y:S05]  /*d470*/  BRA `(.L_x_232) ;  /* 0xffffff8800d47947 */ /* 0x000fea000383ffff */
.L_x_212:
[----:B------:R-:W-:Y:S01]  /*d480*/  BSSY B1, `(.L_x_233) ;  /* 0x0000006000017945 */ /* 0x000fe20003800000 */
[----:B------:R-:W-:-:S07]  /*d490*/  IMAD.MOV.U32 R15, RZ, RZ, -0x1 ;  /* 0xffffffffff0f7424 */ /* 0x000fce00078e00ff */
[----:B-----5:R-:W-:Y:S05]  /*d4a0*/  WARPSYNC.COLLECTIVE R15, `(.L_x_234) ;  /* 0x000000000f0c7348 */ /* 0x020fea0003c00000 */
[----:B------:R-:W-:Y:S02]  /*d4b0*/  ELECT P6, UR62, PT ;  /* 0x00000000003e782f */ /* 0x000fe400038c0000 */
[----:B------:R-:W-:Y:S01]  /*d4c0*/  MOV R14, UR62 ;  /* 0x0000003e000e7c02 */ /* 0x000fe20008000f00 */
[----:B-----5:R-:W-:Y:S10]  /*d4d0*/  ENDCOLLECTIVE ;  /* 0x000000000000791b */ /* 0x020ff40003800000 */
.L_x_234:
[----:B------:R-:W-:Y:S05]  /*d4e0*/  BSYNC B1 ;  /* 0x0000000000017941 */ /* 0x000fea0003800000 */
.L_x_233:
[----:B------:R-:W-:Y:S05]  /*d4f0*/  BRA `(.L_x_235) ;  /* 0xffffffec00f87947 */ /* 0x000fea000383ffff */
.L_x_215:
[----:B0-----:R0:W1:Y:S02]  /*d500*/  SYNCS.PHASECHK.TRANS64.TRYWAIT P1, [R10+URZ+0x18], R5 ;  /* 0x000018050a0075a7 */ /* 0x001064000802017f */
[----:B-1----:R-:W-:Y:S05]  /*d510*/  @!P1 NANOSLEEP.SYNCS 0x989680 ;  /* 0x009896800000995d */ /* 0x002fea0003900000 */
[----:B------:R-:W1:Y:S02]  /*d520*/  @!P1 SYNCS.PHASECHK.TRANS64 P1, [R10+URZ+0x18], R5 ;  /* 0x000018050a0095a7 */ /* 0x000e64000802007f */
[----:B-1----:R-:W-:Y:S05]  /*d530*/  @!P1 BRA `(.L_x_215) ;  /* 0xfffffffc00f09947 */ /* 0x002fea000383ffff */
[----:B------:R-:W-:Y:S05]  /*d540*/  BRA `(.L_x_236) ;  /* 0xfffffff0002c7947 */ /* 0x000fea000383ffff */
.L_x_224:
[----:B------:R-:W-:Y:S01]  /*d550*/  BSSY B0, `(.L_x_237) ;  /* 0x0000006000007945 */ /* 0x000fe20003800000 */
[----:B------:R-:W-:-:S07]  /*d560*/  IMAD.MOV.U32 R15, RZ, RZ, -0x1 ;  /* 0xffffffffff0f7424 */ /* 0x000fce00078e00ff */
[----:B-----5:R-:W-:Y:S05]  /*d570*/  WARPSYNC.COLLECTIVE R15, `(.L_x_238) ;  /* 0x000000000f0c7348 */ /* 0x020fea0003c00000 */
[----:B------:R-:W-:Y:S02]  /*d580*/  ELECT P6, UR62, PT ;  /* 0x00000000003e782f */ /* 0x000fe400038c0000 */
[----:B------:R-:W-:Y:S01]  /*d590*/  MOV R14, UR62 ;  /* 0x0000003e000e7c02 */ /* 0x000fe20008000f00 */
[----:B-----5:R-:W-:Y:S10]  /*d5a0*/  ENDCOLLECTIVE ;  /* 0x000000000000791b */ /* 0x020ff40003800000 */
.L_x_238:
[----:B------:R-:W-:Y:S05]  /*d5b0*/  BSYNC B0 ;  /* 0x0000000000007941 */ /* 0x000fea0003800000 */
.L_x_237:
[----:B------:R-:W-:Y:S05]  /*d5c0*/  BRA `(.L_x_239) ;  /* 0xfffffff800c87947 */ /* 0x000fea000383ffff */
.L_x_228:
[----:B0-----:R0:W1:Y:S02]  /*d5d0*/  SYNCS.PHASECHK.TRANS64.TRYWAIT P0, [R9+URZ], R4 ;  /* 0x00000004090075a7 */ /* 0x001064000800017f */
[----:B-1----:R-:W-:Y:S05]  /*d5e0*/  @!P0 NANOSLEEP.SYNCS 0x989680 ;  /* 0x009896800000895d */ /* 0x002fea0003900000 */
[----:B------:R-:W1:Y:S02]  /*d5f0*/  @!P0 SYNCS.PHASECHK.TRANS64 P0, [R9+URZ], R4 ;  /* 0x00000004090085a7 */ /* 0x000e64000800007f */
[----:B-1----:R-:W-:Y:S05]  /*d600*/  @!P0 BRA `(.L_x_228) ;  /* 0xfffffffc00f08947 */ /* 0x002fea000383ffff */
[----:B------:R-:W-:Y:S05]  /*d610*/  BRA `(.L_x_240) ;  /* 0xfffffffc00087947 */ /* 0x000fea000383ffff */
.L_x_229:
[----:B0-----:R0:W1:Y:S02]  /*d620*/  SYNCS.PHASECHK.TRANS64.TRYWAIT P0, [R6+URZ], R5 ;  /* 0x00000005060075a7 */ /* 0x001064000800017f */
[----:B-1----:R-:W-:Y:S05]  /*d630*/  @!P0 NANOSLEEP.SYNCS 0x989680 ;  /* 0x009896800000895d */ /* 0x002fea0003900000 */
[----:B------:R-:W1:Y:S02]  /*d640*/  @!P0 SYNCS.PHASECHK.TRANS64 P0, [R6+URZ], R5 ;  /* 0x00000005060085a7 */ /* 0x000e64000800007f */
[----:B-1----:R-:W-:Y:S05]  /*d650*/  @!P0 BRA `(.L_x_229) ;  /* 0xfffffffc00f08947 */ /* 0x002fea000383ffff */
[----:B------:R-:W-:Y:S05]  /*d660*/  BRA `(.L_x_241) ;  /* 0xfffffffc00107947 */ /* 0x000fea000383ffff */
.L_x_242:
[----:B------:R-:W-:-:S00]  /*d670*/  BRA `(.L_x_242) ;  /* 0xfffffffc00fc7947 */ /* 0x000fc0000383ffff */
[----:B------:R-:W-:-:S00]  /*d680*/  NOP ;  /* 0x0000000000007918 */ /* 0x000fc00000000000 */
[----:B------:R-:W-:-:S00]  /*d690*/  NOP ;  /* 0x0000000000007918 */ /* 0x000fc00000000000 */
[----:B------:R-:W-:-:S00]  /*d6a0*/  NOP ;  /* 0x0000000000007918 */ /* 0x000fc00000000000 */
[----:B------:R-:W-:-:S00]  /*d6b0*/  NOP ;  /* 0x0000000000007918 */ /* 0x000fc00000000000 */
[----:B------:R-:W-:-:S00]  /*d6c0*/  NOP ;  /* 0x0000000000007918 */ /* 0x000fc00000000000 */
[----:B------:R-:W-:-:S00]  /*d6d0*/  NOP ;  /* 0x0000000000007918 */ /* 0x000fc00000000000 */
[----:B------:R-:W-:-:S00]  /*d6e0*/  NOP ;  /* 0x0000000000007918 */ /* 0x000fc00000000000 */
[----:B------:R-:W-:-:S00]  /*d6f0*/  NOP ;  /* 0x0000000000007918 */ /* 0x000fc00000000000 */
.L_x_243:


//--------------------- .nv.global.init           --------------------------
	.section	.nv.global.init,"aw",@progbits
.nv.global.init:
	.type		$str$22,@object
	.size		$str$22,($str$23 - $str$22)
$str$22:
        /*0000*/ 	.byte	0x6b, 0x5f, 0x74, 0x69, 0x6c, 0x65, 0x5f, 0x63, 0x6f, 0x75, 0x6e, 0x74, 0x20, 0x3e, 0x3d, 0x20
        /*0010*/ 	.byte	0x31, 0x00
	.type		$str$23,@object
	.size		$str$23,(__unnamed_1 - $str$23)
$str$23:
        /*0012*/ 	.byte	0x2f, 0x74, 0x6d, 0x70, 0x2f, 0x63, 0x75, 0x74, 0x6c, 0x61, 0x73, 0x73, 0x5f, 0x73, 0x77, 0x65
        /*0022*/ 	.byte	0x65, 0x70, 0x5f, 0x73, 0x72, 0x63, 0x2f, 0x69, 0x6e, 0x63, 0x6c, 0x75, 0x64, 0x65, 0x2f, 0x63
        /*0032*/ 	.byte	0x75, 0x74, 0x6c, 0x61, 0x73, 0x73, 0x2f, 0x67, 0x65, 0x6d, 0x6d, 0x2f, 0x63, 0x6f, 0x6c, 0x6c
        /*0042*/ 	.byte	0x65, 0x63, 0x74, 0x69, 0x76, 0x65, 0x2f, 0x73, 0x6d, 0x39, 0x30, 0x5f, 0x6d, 0x6d, 0x61, 0x5f
        /*0052*/ 	.byte	0x74, 0x6d, 0x61, 0x5f, 0x67, 0x6d, 0x6d, 0x61, 0x5f, 0x73, 0x73, 0x5f, 0x77, 0x61, 0x72, 0x70
        /*0062*/ 	.byte	0x73, 0x70, 0x65, 0x63, 0x69, 0x61, 0x6c, 0x69, 0x7a, 0x65, 0x64, 0x2e, 0x68, 0x70, 0x70, 0x00
	.type		__unnamed_1,@object
	.size		__unnamed_1,(.L_0 - __unnamed_1)
__unnamed_1:
        /*0072*/ 	.byte	0x76, 0x6f, 0x69, 0x64, 0x20, 0x63, 0x75, 0x74, 0x6c, 0x61, 0x73, 0x73, 0x3a, 0x3a, 0x67, 0x65
        /* <DEDUP_REMOVED lines=180> */
        /*0bc2*/ 	.byte	0x00
.L_0:


//--------------------- .nv.shared._ZN7cutlass13device_kernelINS_4gemm6kernel13GemmUniversalIN4cute5tupleIJiiiiEEENS1_10collective13CollectiveMmaINS1_34MainloopSm90TmaGmmaWarpSpecializedILi3ENS5_IJNS4_1CILi1EEESB_SB_EEENS1_32KernelTmaWarpSpecializedPingpongEEENS5_IJNSA_ILi64EEENSA_ILi176EEENSA_ILi128EEEEEENS_10bfloat16_tENS5_IJlSB_lEEESJ_SK_NS4_8TiledMMAINS4_8MMA_AtomIJNS4_4SM904GMMA27MMA_64x16x16_F32BF16BF16_SSILNSO_5MajorE0ELSQ_0ELNSO_7ScaleInE1ELSR_1EEEEEENS4_6LayoutISC_NS5_IJNSA_ILi0EEESV_SV_EEEEENS5_IJNS4_10UnderscoreESY_SY_EEEEENS4_13SM90_TMA_LOADENS4_14ComposedLayoutINS4_7SwizzleILi3ELi4ELi3EEENS4_18smem_ptr_flag_bitsILi16EEENSU_INS5_IJNSA_ILi8EEESF_EEENS5_IJSF_SB_EEEEEEEvNS4_8identityES11_S1B_vS1C_EENS_8epilogue10collective6detail29Sm90TmaWarpSpecializedAdapterINS1F_15DefaultEpilogueISJ_SK_SK_NS1E_6thread17LinearCombinationISJ_Li1EffLNS1J_9ScaleType4KindE0ELNS_15FloatRoundStyleE2ESJ_EENS1_15EpilogueDefaultEEEEEvvEEEEvNT_6ParamsE --------------------------
	.section	.nv.shared._ZN7cutlass13device_kernelINS_4gemm6kernel13GemmUniversalIN4cute5tupleIJiiiiEEENS1_10collective13CollectiveMmaINS1_34MainloopSm90TmaGmmaWarpSpecializedILi3ENS5_IJNS4_1CILi1EEESB_SB_EEENS1_32KernelTmaWarpSpecializedPingpongEEENS5_IJNSA_ILi64EEENSA_ILi176EEENSA_ILi128EEEEEENS_10bfloat16_tENS5_IJlSB_lEEESJ_SK_NS4_8TiledMMAINS4_8MMA_AtomIJNS4_4SM904GMMA27MMA_64x16x16_F32BF16BF16_SSILNSO_5MajorE0ELSQ_0ELNSO_7ScaleInE1ELSR_1EEEEEENS4_6LayoutISC_NS5_IJNSA_ILi0EEESV_SV_EEEEENS5_IJNS4_10UnderscoreESY_SY_EEEEENS4_13SM90_TMA_LOADENS4_14ComposedLayoutINS4_7SwizzleILi3ELi4ELi3EEENS4_18smem_ptr_flag_bitsILi16EEENSU_INS5_IJNSA_ILi8EEESF_EEENS5_IJSF_SB_EEEEEEEvNS4_8identityES11_S1B_vS1C_EENS_8epilogue10collective6detail29Sm90TmaWarpSpecializedAdapterINS1F_15DefaultEpilogueISJ_SK_SK_NS1E_6thread17LinearCombinationISJ_Li1EffLNS1J_9ScaleType4KindE0ELNS_15FloatRoundStyleE2ESJ_EENS1_15EpilogueDefaultEEEEEvvEEEEvNT_6ParamsE,"aw",@nobits
	.sectionflags	@""
	.align	16
	.zero		1024


//--------------------- .nv.shared.reserved.0     --------------------------
	.section	.nv.shared.reserved.0,"aw",@nobits
	.weak		__nv_reservedSMEM_offset_0_alias
	.size		__nv_reservedSMEM_offset_0_alias, 0, 0
	.other		__nv_reservedSMEM_offset_0_alias,@"STO_CUDA_RESERVED_SHARED STV_DEFAULT"
__nv_reservedSMEM_offset_0_alias:
	.zero		0


//--------------------- .nv.global                --------------------------
	.section	.nv.global,"aw",@nobits
.nv.global:
	.type		_ZN40_INTERNAL_fc8ccb21_4_k_cu_f5045ead_104154cute1_E,@object
	.size		_ZN40_INTERNAL_fc8ccb21_4_k_cu_f5045ead_104154cute1_E,(_ZN40_INTERNAL_fc8ccb21_4_k_cu_f5045ead_104154cuda3std3__45__cpo6cbeginE - _ZN40_INTERNAL_fc8ccb21_4_k_cu_f5045ead_104154cute1_E)
_ZN40_INTERNAL_fc8ccb21_4_k_cu_f5045ead_104154cute1_E:
	.zero		1
	.type		_ZN40_INTERNAL_fc8ccb21_4_k_cu_f5045ead_104154cuda3std3__45__cpo6cbeginE,@object
	.size		_ZN40_INTERNAL_fc8ccb21_4_k_cu_f5045ead_104154cuda3std3__45__cpo6cbeginE,(_ZN40_INTERNAL_fc8ccb21_4_k_cu_f5045ead_104154cuda3std3__48in_placeE - _ZN40_INTERNAL_fc8ccb21_4_k_cu_f5045ead_104154cuda3std3__45__cpo6cbeginE)
_ZN40_INTERNAL_fc8ccb21_4_k_cu_f5045ead_104154cuda3std3__45__cpo6cbeginE:
	.zero		1
	.type		_ZN40_INTERNAL_fc8ccb21_4_k_cu_f5045ead_104154cuda3std3__48in_placeE,@object
	.size		_ZN40_INTERNAL_fc8ccb21_4_k_cu_f5045ead_104154cuda3std3__48in_placeE,(_ZN40_INTERNAL_fc8ccb21_4_k_cu_f5045ead_104154cuda3std6ranges3__45__cpo9iter_moveE - _ZN40_INTERNAL_fc8ccb21_4_k_cu_f5045ead_104154cuda3std3__48in_placeE)
_ZN40_INTERNAL_fc8ccb21_4_k_cu_f5045ead_104154cuda3std3__48in_placeE:
	.zero		1
	.type		_ZN40_INTERNAL_fc8ccb21_4_k_cu_f5045ead_104154cuda3std6ranges3__45__cpo9iter_moveE,@object
	.size		_ZN40_INTERNAL_fc8ccb21_4_k_cu_f5045ead_104154cuda3std6ranges3__45__cpo9iter_moveE,(_ZN40_INTERNAL_fc8ccb21_4_k_cu_f5045ead_104154cuda3std3__45__cpo5beginE - _ZN40_INTERNAL_fc8ccb21_4_k_cu_f5045ead_104154cuda3std6ranges3__45__cpo9iter_moveE)
_ZN40_INTERNAL_fc8ccb21_4_k_cu_f5045ead_104154cuda3std6ranges3__45__cpo9iter_moveE:
	.zero		1
	.type		_ZN40_INTERNAL_fc8ccb21_4_k_cu_f5045ead_104154cuda3std3__45__cpo5beginE,@object
	.size		_ZN40_INTERNAL_fc8ccb21_4_k_cu_f5045ead_104154cuda3std3__45__cpo5beginE,(_ZN40_INTERNAL_fc8ccb21_4_k_cu_f5045ead_104154cuda3std3__442_GLOBAL__N__fc8ccb21_4_k_cu_f5045ead_104156ignoreE - _ZN40_INTERNAL_fc8ccb21_4_k_cu_f5045ead_104154cuda3std3__45__cpo5beginE)
_ZN40_INTERNAL_fc8ccb21_4_k_cu_f5045ead_104154cuda3std3__45__cpo5beginE:
	.zero		1
	.type		_ZN40_INTERNAL_fc8ccb21_4_k_cu_f5045ead_104154cuda3std3__442_GLOBAL__N__fc8ccb21_4_k_cu_f5045ead_104156ignoreE,@object
	.size		_ZN40_INTERNAL_fc8ccb21_4_k_cu_f5045ead_104154cuda3std3__442_GLOBAL__N__fc8ccb21_4_k_cu_f5045ead_104156ignoreE,(_ZN40_INTERNAL_fc8ccb21_4_k_cu_f5045ead_104154cute7productE - _ZN40_INTERNAL_fc8ccb21_4_k_cu_f5045ead_104154cuda3std3__442_GLOBAL__N__fc8ccb21_4_k_cu_f5045ead_104156ignoreE)
_ZN40_INTERNAL_fc8ccb21_4_k_cu_f5045ead_104154cuda3std3__442_GLOBAL__N__fc8ccb21_4_k_cu_f5045ead_104156ignoreE:
	.zero		1
	.type		_ZN40_INTERNAL_fc8ccb21_4_k_cu_f5045ead_104154cute7productE,@object
	.size		_ZN40_INTERNAL_fc8ccb21_4_k_cu_f5045ead_104154cute7productE,(_ZN40_INTERNAL_fc8ccb21_4_k_cu_f5045ead_104154cuda3std3__45__cpo3endE - _ZN40_INTERNAL_fc8ccb21_4_k_cu_f5045ead_104154cute7productE)
_ZN40_INTERNAL_fc8ccb21_4_k_cu_f5045ead_104154cute7productE:
	.zero		1
	.type		_ZN40_INTERNAL_fc8ccb21_4_k_cu_f5045ead_104154cuda3std3__45__cpo3endE,@object
	.size		_ZN40_INTERNAL_fc8ccb21_4_k_cu_f5045ead_104154cuda3std3__45__cpo3endE,(_ZN40_INTERNAL_fc8ccb21_4_k_cu_f5045ead_104154cuda3std3__419piecewise_constructE - _ZN40_INTERNAL_fc8ccb21_4_k_cu_f5045ead_104154cuda3std3__45__cpo3endE)
_ZN40_INTERNAL_fc8ccb21_4_k_cu_f5045ead_104154cuda3std3__45__cpo3endE:
	.zero		1
	.type		_ZN40_INTERNAL_fc8ccb21_4_k_cu_f5045ead_104154cuda3std3__419piecewise_constructE,@object
	.size		_ZN40_INTERNAL_fc8ccb21_4_k_cu_f5045ead_104154cuda3std3__419piecewise_constructE,(_ZN40_INTERNAL_fc8ccb21_4_k_cu_f5045ead_104154cuda3std3__45__cpo4cendE - _ZN40_INTERNAL_fc8ccb21_4_k_cu_f5045ead_104154cuda3std3__419piecewise_constructE)
_ZN40_INTERNAL_fc8ccb21_4_k_cu_f5045ead_104154cuda3std3__419piecewise_constructE:
	.zero		1
	.type		_ZN40_INTERNAL_fc8ccb21_4_k_cu_f5045ead_104154cuda3std3__45__cpo4cendE,@object
	.size		_ZN40_INTERNAL_fc8ccb21_4_k_cu_f5045ead_104154cuda3std3__45__cpo4cendE,(_ZN40_INTERNAL_fc8ccb21_4_k_cu_f5045ead_104154cuda3std6ranges3__45__cpo4swapE - _ZN40_INTERNAL_fc8ccb21_4_k_cu_f5045ead_104154cuda3std3__45__cpo4cendE)
_ZN40_INTERNAL_fc8ccb21_4_k_cu_f5045ead_104154cuda3std3__45__cpo4cendE:
	.zero		1
	.type		_ZN40_INTERNAL_fc8ccb21_4_k_cu_f5045ead_104154cuda3std6ranges3__45__cpo4swapE,@object
	.size		_ZN40_INTERNAL_fc8ccb21_4_k_cu_f5045ead_104154cuda3std6ranges3__45__cpo4swapE,(.L_8 - _ZN40_INTERNAL_fc8ccb21_4_k_cu_f5045ead_104154cuda3std6ranges3__45__cpo4swapE)
_ZN40_INTERNAL_fc8ccb21_4_k_cu_f5045ead_104154cuda3std6ranges3__45__cpo4swapE:
	.zero		1
.L_8:


//--------------------- .nv.constant0._ZN7cutlass13device_kernelINS_4gemm6kernel13GemmUniversalIN4cute5tupleIJiiiiEEENS1_10collective13CollectiveMmaINS1_34MainloopSm90TmaGmmaWarpSpecializedILi3ENS5_IJNS4_1CILi1EEESB_SB_EEENS1_32KernelTmaWarpSpecializedPingpongEEENS5_IJNSA_ILi64EEENSA_ILi176EEENSA_ILi128EEEEEENS_10bfloat16_tENS5_IJlSB_lEEESJ_SK_NS4_8TiledMMAINS4_8MMA_AtomIJNS4_4SM904GMMA27MMA_64x16x16_F32BF16BF16_SSILNSO_5MajorE0ELSQ_0ELNSO_7ScaleInE1ELSR_1EEEEEENS4_6LayoutISC_NS5_IJNSA_ILi0EEESV_SV_EEEEENS5_IJNS4_10UnderscoreESY_SY_EEEEENS4_13SM90_TMA_LOADENS4_14ComposedLayoutINS4_7SwizzleILi3ELi4ELi3EEENS4_18smem_ptr_flag_bitsILi16EEENSU_INS5_IJNSA_ILi8EEESF_EEENS5_IJSF_SB_EEEEEEEvNS4_8identityES11_S1B_vS1C_EENS_8epilogue10collective6detail29Sm90TmaWarpSpecializedAdapterINS1F_15DefaultEpilogueISJ_SK_SK_NS1E_6thread17LinearCombinationISJ_Li1EffLNS1J_9ScaleType4KindE0ELNS_15FloatRoundStyleE2ESJ_EENS1_15EpilogueDefaultEEEEEvvEEEEvNT_6ParamsE --------------------------
	.section	.nv.constant0._ZN7cutlass13device_kernelINS_4gemm6kernel13GemmUniversalIN4cute5tupleIJiiiiEEENS1_10collective13CollectiveMmaINS1_34MainloopSm90TmaGmmaWarpSpecializedILi3ENS5_IJNS4_1CILi1EEESB_SB_EEENS1_32KernelTmaWarpSpecializedPingpongEEENS5_IJNSA_ILi64EEENSA_ILi176EEENSA_ILi128EEEEEENS_10bfloat16_tENS5_IJlSB_lEEESJ_SK_NS4_8TiledMMAINS4_8MMA_AtomIJNS4_4SM904GMMA27MMA_64x16x16_F32BF16BF16_SSILNSO_5MajorE0ELSQ_0ELNSO_7ScaleInE1ELSR_1EEEEEENS4_6LayoutISC_NS5_IJNSA_ILi0EEESV_SV_EEEEENS5_IJNS4_10UnderscoreESY_SY_EEEEENS4_13SM90_TMA_LOADENS4_14ComposedLayoutINS4_7SwizzleILi3ELi4ELi3EEENS4_18smem_ptr_flag_bitsILi16EEENSU_INS5_IJNSA_ILi8EEESF_EEENS5_IJSF_SB_EEEEEEEvNS4_8identityES11_S1B_vS1C_EENS_8epilogue10collective6detail29Sm90TmaWarpSpecializedAdapterINS1F_15DefaultEpilogueISJ_SK_SK_NS1E_6thread17LinearCombinationISJ_Li1EffLNS1J_9ScaleType4KindE0ELNS_15FloatRoundStyleE2ESJ_EENS1_15EpilogueDefaultEEEEEvvEEEEvNT_6ParamsE,"a",@progbits
	.sectionflags	@""
	.align	4
.nv.constant0._ZN7cutlass13device_kernelINS_4gemm6kernel13GemmUniversalIN4cute5tupleIJiiiiEEENS1_10collective13CollectiveMmaINS1_34MainloopSm90TmaGmmaWarpSpecializedILi3ENS5_IJNS4_1CILi1EEESB_SB_EEENS1_32KernelTmaWarpSpecializedPingpongEEENS5_IJNSA_ILi64EEENSA_ILi176EEENSA_ILi128EEEEEENS_10bfloat16_tENS5_IJlSB_lEEESJ_SK_NS4_8TiledMMAINS4_8MMA_AtomIJNS4_4SM904GMMA27MMA_64x16x16_F32BF16BF16_SSILNSO_5MajorE0ELSQ_0ELNSO_7ScaleInE1ELSR_1EEEEEENS4_6LayoutISC_NS5_IJNSA_ILi0EEESV_SV_EEEEENS5_IJNS4_10UnderscoreESY_SY_EEEEENS4_13SM90_TMA_LOADENS4_14ComposedLayoutINS4_7SwizzleILi3ELi4ELi3EEENS4_18smem_ptr_flag_bitsILi16EEENSU_INS5_IJNSA_ILi8EEESF_EEENS5_IJSF_SB_EEEEEEEvNS4_8identityES11_S1B_vS1C_EENS_8epilogue10collective6detail29Sm90TmaWarpSpecializedAdapterINS1F_15DefaultEpilogueISJ_SK_SK_NS1E_6thread17LinearCombinationISJ_Li1EffLNS1J_9ScaleType4KindE0ELNS_15FloatRoundStyleE2ESJ_EENS1_15EpilogueDefaultEEEEEvvEEEEvNT_6ParamsE:
	.zero		1664


//--------------------- SYMBOLS --------------------------

	.type		.nv.reservedSmem.offset0,@object
	.size		.nv.reservedSmem.offset0,0x4
	.type		__assertfail,@function
